//
// Generated by NVIDIA NVVM Compiler
//
// Compiler Build ID: CL-36424714
// Cuda compilation tools, release 13.0, V13.0.88
// Based on NVVM 20.0.0
//

.version 9.0
.target sm_100
.address_size 64

	// .globl	_Z11sgemm_naivePfS_S_iiiff
// _ZZ19sgemm_shared_memoryPfS_S_iiiffE8shared_A has been demoted
// _ZZ19sgemm_shared_memoryPfS_S_iiiffE8shared_B has been demoted

.visible .entry _Z11sgemm_naivePfS_S_iiiff(
	.param .u64 .ptr .align 1 _Z11sgemm_naivePfS_S_iiiff_param_0,
	.param .u64 .ptr .align 1 _Z11sgemm_naivePfS_S_iiiff_param_1,
	.param .u64 .ptr .align 1 _Z11sgemm_naivePfS_S_iiiff_param_2,
	.param .u32 _Z11sgemm_naivePfS_S_iiiff_param_3,
	.param .u32 _Z11sgemm_naivePfS_S_iiiff_param_4,
	.param .u32 _Z11sgemm_naivePfS_S_iiiff_param_5,
	.param .f32 _Z11sgemm_naivePfS_S_iiiff_param_6,
	.param .f32 _Z11sgemm_naivePfS_S_iiiff_param_7
)
{
	.reg .pred 	%p<13>;
	.reg .b32 	%r<46>;
	.reg .b32 	%f<73>;
	.reg .b64 	%rd<40>;

	ld.param.u64 	%rd5, [_Z11sgemm_naivePfS_S_iiiff_param_0];
	ld.param.u64 	%rd6, [_Z11sgemm_naivePfS_S_iiiff_param_1];
	ld.param.u64 	%rd4, [_Z11sgemm_naivePfS_S_iiiff_param_2];
	ld.param.u32 	%r22, [_Z11sgemm_naivePfS_S_iiiff_param_3];
	ld.param.u32 	%r23, [_Z11sgemm_naivePfS_S_iiiff_param_4];
	ld.param.u32 	%r21, [_Z11sgemm_naivePfS_S_iiiff_param_5];
	ld.param.f32 	%f13, [_Z11sgemm_naivePfS_S_iiiff_param_6];
	ld.param.f32 	%f14, [_Z11sgemm_naivePfS_S_iiiff_param_7];
	cvta.to.global.u64 	%rd1, %rd6;
	cvta.to.global.u64 	%rd2, %rd5;
	mov.u32 	%r24, %ctaid.x;
	mov.u32 	%r25, %ntid.x;
	mov.u32 	%r26, %tid.x;
	mad.lo.s32 	%r1, %r24, %r25, %r26;
	mov.u32 	%r27, %ctaid.y;
	mov.u32 	%r28, %ntid.y;
	mov.u32 	%r29, %tid.y;
	mad.lo.s32 	%r30, %r27, %r28, %r29;
	setp.ge.s32 	%p1, %r1, %r22;
	setp.ge.s32 	%p2, %r30, %r23;
	or.pred  	%p3, %p1, %p2;
	@%p3 bra 	$L__BB0_14;
	setp.lt.s32 	%p4, %r21, 1;
	mov.f32 	%f72, 0f00000000;
	@%p4 bra 	$L__BB0_13;
	mul.lo.s32 	%r3, %r21, %r1;
	and.b32  	%r4, %r21, 7;
	setp.lt.u32 	%p5, %r21, 8;
	mov.f32 	%f72, 0f00000000;
	mov.b32 	%r44, 0;
	@%p5 bra 	$L__BB0_5;
	and.b32  	%r44, %r21, 2147483640;
	neg.s32 	%r42, %r44;
	shl.b32 	%r7, %r23, 3;
	add.s64 	%rd3, %rd2, 16;
	mov.f32 	%f72, 0f00000000;
	mul.wide.s32 	%rd11, %r23, 4;
	mov.u32 	%r40, %r3;
	mov.u32 	%r41, %r30;
$L__BB0_4:
	.pragma "nounroll";
	mul.wide.s32 	%rd7, %r40, 4;
	add.s64 	%rd8, %rd3, %rd7;
	ld.global.f32 	%f19, [%rd8+-16];
	mul.wide.s32 	%rd9, %r41, 4;
	add.s64 	%rd10, %rd1, %rd9;
	ld.global.f32 	%f20, [%rd10];
	fma.rn.f32 	%f21, %f19, %f20, %f72;
	ld.global.f32 	%f22, [%rd8+-12];
	add.s64 	%rd12, %rd10, %rd11;
	ld.global.f32 	%f23, [%rd12];
	fma.rn.f32 	%f24, %f22, %f23, %f21;
	ld.global.f32 	%f25, [%rd8+-8];
	add.s64 	%rd13, %rd12, %rd11;
	ld.global.f32 	%f26, [%rd13];
	fma.rn.f32 	%f27, %f25, %f26, %f24;
	ld.global.f32 	%f28, [%rd8+-4];
	add.s64 	%rd14, %rd13, %rd11;
	ld.global.f32 	%f29, [%rd14];
	fma.rn.f32 	%f30, %f28, %f29, %f27;
	ld.global.f32 	%f31, [%rd8];
	add.s64 	%rd15, %rd14, %rd11;
	ld.global.f32 	%f32, [%rd15];
	fma.rn.f32 	%f33, %f31, %f32, %f30;
	ld.global.f32 	%f34, [%rd8+4];
	add.s64 	%rd16, %rd15, %rd11;
	ld.global.f32 	%f35, [%rd16];
	fma.rn.f32 	%f36, %f34, %f35, %f33;
	ld.global.f32 	%f37, [%rd8+8];
	add.s64 	%rd17, %rd16, %rd11;
	ld.global.f32 	%f38, [%rd17];
	fma.rn.f32 	%f39, %f37, %f38, %f36;
	ld.global.f32 	%f40, [%rd8+12];
	add.s64 	%rd18, %rd17, %rd11;
	ld.global.f32 	%f41, [%rd18];
	fma.rn.f32 	%f72, %f40, %f41, %f39;
	add.s32 	%r42, %r42, 8;
	add.s32 	%r41, %r41, %r7;
	add.s32 	%r40, %r40, 8;
	setp.ne.s32 	%p6, %r42, 0;
	@%p6 bra 	$L__BB0_4;
$L__BB0_5:
	setp.eq.s32 	%p7, %r4, 0;
	@%p7 bra 	$L__BB0_13;
	and.b32  	%r15, %r21, 3;
	setp.lt.u32 	%p8, %r4, 4;
	@%p8 bra 	$L__BB0_8;
	add.s32 	%r32, %r44, %r3;
	mul.wide.s32 	%rd19, %r32, 4;
	add.s64 	%rd20, %rd2, %rd19;
	ld.global.f32 	%f43, [%rd20];
	mad.lo.s32 	%r33, %r44, %r23, %r30;
	mul.wide.s32 	%rd21, %r33, 4;
	add.s64 	%rd22, %rd1, %rd21;
	ld.global.f32 	%f44, [%rd22];
	fma.rn.f32 	%f45, %f43, %f44, %f72;
	ld.global.f32 	%f46, [%rd20+4];
	mul.wide.s32 	%rd23, %r23, 4;
	add.s64 	%rd24, %rd22, %rd23;
	ld.global.f32 	%f47, [%rd24];
	fma.rn.f32 	%f48, %f46, %f47, %f45;
	ld.global.f32 	%f49, [%rd20+8];
	add.s64 	%rd25, %rd24, %rd23;
	ld.global.f32 	%f50, [%rd25];
	fma.rn.f32 	%f51, %f49, %f50, %f48;
	ld.global.f32 	%f52, [%rd20+12];
	add.s64 	%rd26, %rd25, %rd23;
	ld.global.f32 	%f53, [%rd26];
	fma.rn.f32 	%f72, %f52, %f53, %f51;
	add.s32 	%r44, %r44, 4;
$L__BB0_8:
	setp.eq.s32 	%p9, %r15, 0;
	@%p9 bra 	$L__BB0_13;
	setp.eq.s32 	%p10, %r15, 1;
	@%p10 bra 	$L__BB0_11;
	add.s32 	%r34, %r44, %r3;
	mul.wide.s32 	%rd27, %r34, 4;
	add.s64 	%rd28, %rd2, %rd27;
	ld.global.f32 	%f55, [%rd28];
	mad.lo.s32 	%r35, %r44, %r23, %r30;
	mul.wide.s32 	%rd29, %r35, 4;
	add.s64 	%rd30, %rd1, %rd29;
	ld.global.f32 	%f56, [%rd30];
	fma.rn.f32 	%f57, %f55, %f56, %f72;
	ld.global.f32 	%f58, [%rd28+4];
	mul.wide.s32 	%rd31, %r23, 4;
	add.s64 	%rd32, %rd30, %rd31;
	ld.global.f32 	%f59, [%rd32];
	fma.rn.f32 	%f72, %f58, %f59, %f57;
	add.s32 	%r44, %r44, 2;
$L__BB0_11:
	and.b32  	%r36, %r21, 1;
	setp.eq.b32 	%p11, %r36, 1;
	not.pred 	%p12, %p11;
	@%p12 bra 	$L__BB0_13;
	add.s32 	%r37, %r44, %r3;
	mul.wide.s32 	%rd33, %r37, 4;
	add.s64 	%rd34, %rd2, %rd33;
	ld.global.f32 	%f60, [%rd34];
	mad.lo.s32 	%r38, %r44, %r23, %r30;
	mul.wide.s32 	%rd35, %r38, 4;
	add.s64 	%rd36, %rd1, %rd35;
	ld.global.f32 	%f61, [%rd36];
	fma.rn.f32 	%f72, %f60, %f61, %f72;
$L__BB0_13:
	mad.lo.s32 	%r39, %r23, %r1, %r30;
	cvta.to.global.u64 	%rd37, %rd4;
	mul.wide.s32 	%rd38, %r39, 4;
	add.s64 	%rd39, %rd37, %rd38;
	ld.global.f32 	%f62, [%rd39];
	mul.f32 	%f63, %f14, %f62;
	fma.rn.f32 	%f64, %f13, %f72, %f63;
	st.global.f32 	[%rd39], %f64;
$L__BB0_14:
	ret;

}
	// .globl	_Z22sgemm_naive_coalescingPfS_S_iiiff
.visible .entry _Z22sgemm_naive_coalescingPfS_S_iiiff(
	.param .u64 .ptr .align 1 _Z22sgemm_naive_coalescingPfS_S_iiiff_param_0,
	.param .u64 .ptr .align 1 _Z22sgemm_naive_coalescingPfS_S_iiiff_param_1,
	.param .u64 .ptr .align 1 _Z22sgemm_naive_coalescingPfS_S_iiiff_param_2,
	.param .u32 _Z22sgemm_naive_coalescingPfS_S_iiiff_param_3,
	.param .u32 _Z22sgemm_naive_coalescingPfS_S_iiiff_param_4,
	.param .u32 _Z22sgemm_naive_coalescingPfS_S_iiiff_param_5,
	.param .f32 _Z22sgemm_naive_coalescingPfS_S_iiiff_param_6,
	.param .f32 _Z22sgemm_naive_coalescingPfS_S_iiiff_param_7
)
{
	.reg .pred 	%p<13>;
	.reg .b32 	%r<41>;
	.reg .b32 	%f<73>;
	.reg .b64 	%rd<53>;

	ld.param.u64 	%rd7, [_Z22sgemm_naive_coalescingPfS_S_iiiff_param_0];
	ld.param.u64 	%rd8, [_Z22sgemm_naive_coalescingPfS_S_iiiff_param_1];
	ld.param.u64 	%rd6, [_Z22sgemm_naive_coalescingPfS_S_iiiff_param_2];
	ld.param.u32 	%r20, [_Z22sgemm_naive_coalescingPfS_S_iiiff_param_3];
	ld.param.u32 	%r18, [_Z22sgemm_naive_coalescingPfS_S_iiiff_param_4];
	ld.param.u32 	%r19, [_Z22sgemm_naive_coalescingPfS_S_iiiff_param_5];
	ld.param.f32 	%f13, [_Z22sgemm_naive_coalescingPfS_S_iiiff_param_6];
	ld.param.f32 	%f14, [_Z22sgemm_naive_coalescingPfS_S_iiiff_param_7];
	cvta.to.global.u64 	%rd1, %rd8;
	cvta.to.global.u64 	%rd2, %rd7;
	mov.u32 	%r21, %ctaid.x;
	mov.u32 	%r22, %ntid.x;
	mov.u32 	%r23, %tid.x;
	mad.lo.s32 	%r1, %r21, %r22, %r23;
	mov.u32 	%r24, %ctaid.y;
	mov.u32 	%r25, %ntid.y;
	mov.u32 	%r26, %tid.y;
	mad.lo.s32 	%r2, %r24, %r25, %r26;
	setp.ge.s32 	%p1, %r2, %r20;
	setp.ge.s32 	%p2, %r1, %r18;
	or.pred  	%p3, %p1, %p2;
	@%p3 bra 	$L__BB1_14;
	setp.lt.s32 	%p4, %r19, 1;
	mov.f32 	%f72, 0f00000000;
	@%p4 bra 	$L__BB1_13;
	mul.lo.s32 	%r3, %r19, %r2;
	and.b32  	%r4, %r19, 7;
	setp.lt.u32 	%p5, %r19, 8;
	mov.f32 	%f72, 0f00000000;
	mov.b32 	%r39, 0;
	@%p5 bra 	$L__BB1_5;
	and.b32  	%r39, %r19, 2147483640;
	neg.s32 	%r37, %r39;
	shl.b32 	%r7, %r18, 3;
	mul.wide.u32 	%rd9, %r3, 4;
	add.s64 	%rd10, %rd9, %rd2;
	add.s64 	%rd52, %rd10, 16;
	mov.f32 	%f72, 0f00000000;
	mul.wide.s32 	%rd13, %r18, 4;
	mov.u32 	%r36, %r1;
$L__BB1_4:
	.pragma "nounroll";
	ld.global.f32 	%f19, [%rd52+-16];
	mul.wide.s32 	%rd11, %r36, 4;
	add.s64 	%rd12, %rd1, %rd11;
	ld.global.f32 	%f20, [%rd12];
	fma.rn.f32 	%f21, %f19, %f20, %f72;
	ld.global.f32 	%f22, [%rd52+-12];
	add.s64 	%rd14, %rd12, %rd13;
	ld.global.f32 	%f23, [%rd14];
	fma.rn.f32 	%f24, %f22, %f23, %f21;
	ld.global.f32 	%f25, [%rd52+-8];
	add.s64 	%rd15, %rd14, %rd13;
	ld.global.f32 	%f26, [%rd15];
	fma.rn.f32 	%f27, %f25, %f26, %f24;
	ld.global.f32 	%f28, [%rd52+-4];
	add.s64 	%rd16, %rd15, %rd13;
	ld.global.f32 	%f29, [%rd16];
	fma.rn.f32 	%f30, %f28, %f29, %f27;
	ld.global.f32 	%f31, [%rd52];
	add.s64 	%rd17, %rd16, %rd13;
	ld.global.f32 	%f32, [%rd17];
	fma.rn.f32 	%f33, %f31, %f32, %f30;
	ld.global.f32 	%f34, [%rd52+4];
	add.s64 	%rd18, %rd17, %rd13;
	ld.global.f32 	%f35, [%rd18];
	fma.rn.f32 	%f36, %f34, %f35, %f33;
	ld.global.f32 	%f37, [%rd52+8];
	add.s64 	%rd19, %rd18, %rd13;
	ld.global.f32 	%f38, [%rd19];
	fma.rn.f32 	%f39, %f37, %f38, %f36;
	ld.global.f32 	%f40, [%rd52+12];
	add.s64 	%rd20, %rd19, %rd13;
	ld.global.f32 	%f41, [%rd20];
	fma.rn.f32 	%f72, %f40, %f41, %f39;
	add.s32 	%r37, %r37, 8;
	add.s32 	%r36, %r36, %r7;
	add.s64 	%rd52, %rd52, 32;
	setp.ne.s32 	%p6, %r37, 0;
	@%p6 bra 	$L__BB1_4;
$L__BB1_5:
	setp.eq.s32 	%p7, %r4, 0;
	@%p7 bra 	$L__BB1_13;
	and.b32  	%r13, %r19, 3;
	setp.lt.u32 	%p8, %r4, 4;
	@%p8 bra 	$L__BB1_8;
	add.s32 	%r28, %r39, %r3;
	mul.wide.u32 	%rd21, %r28, 4;
	add.s64 	%rd22, %rd2, %rd21;
	ld.global.f32 	%f43, [%rd22];
	mad.lo.s32 	%r29, %r39, %r18, %r1;
	mul.wide.s32 	%rd23, %r29, 4;
	add.s64 	%rd24, %rd1, %rd23;
	ld.global.f32 	%f44, [%rd24];
	fma.rn.f32 	%f45, %f43, %f44, %f72;
	cvt.u64.u32 	%rd25, %r3;
	cvt.u64.u32 	%rd26, %r39;
	add.s64 	%rd27, %rd26, %rd25;
	shl.b64 	%rd28, %rd27, 2;
	add.s64 	%rd29, %rd2, %rd28;
	ld.global.f32 	%f46, [%rd29+4];
	mul.wide.s32 	%rd30, %r18, 4;
	add.s64 	%rd31, %rd24, %rd30;
	ld.global.f32 	%f47, [%rd31];
	fma.rn.f32 	%f48, %f46, %f47, %f45;
	ld.global.f32 	%f49, [%rd29+8];
	add.s64 	%rd32, %rd31, %rd30;
	ld.global.f32 	%f50, [%rd32];
	fma.rn.f32 	%f51, %f49, %f50, %f48;
	ld.global.f32 	%f52, [%rd29+12];
	add.s64 	%rd33, %rd32, %rd30;
	ld.global.f32 	%f53, [%rd33];
	fma.rn.f32 	%f72, %f52, %f53, %f51;
	add.s32 	%r39, %r39, 4;
$L__BB1_8:
	setp.eq.s32 	%p9, %r13, 0;
	@%p9 bra 	$L__BB1_13;
	setp.eq.s32 	%p10, %r13, 1;
	@%p10 bra 	$L__BB1_11;
	add.s32 	%r30, %r39, %r3;
	mul.wide.u32 	%rd34, %r30, 4;
	add.s64 	%rd35, %rd2, %rd34;
	ld.global.f32 	%f55, [%rd35];
	mad.lo.s32 	%r31, %r39, %r18, %r1;
	mul.wide.s32 	%rd36, %r31, 4;
	add.s64 	%rd37, %rd1, %rd36;
	ld.global.f32 	%f56, [%rd37];
	fma.rn.f32 	%f57, %f55, %f56, %f72;
	cvt.u64.u32 	%rd38, %r3;
	cvt.u64.u32 	%rd39, %r39;
	add.s64 	%rd40, %rd39, %rd38;
	shl.b64 	%rd41, %rd40, 2;
	add.s64 	%rd42, %rd2, %rd41;
	ld.global.f32 	%f58, [%rd42+4];
	mul.wide.s32 	%rd43, %r18, 4;
	add.s64 	%rd44, %rd37, %rd43;
	ld.global.f32 	%f59, [%rd44];
	fma.rn.f32 	%f72, %f58, %f59, %f57;
	add.s32 	%r39, %r39, 2;
$L__BB1_11:
	and.b32  	%r32, %r19, 1;
	setp.eq.b32 	%p11, %r32, 1;
	not.pred 	%p12, %p11;
	@%p12 bra 	$L__BB1_13;
	add.s32 	%r33, %r39, %r3;
	mul.wide.u32 	%rd45, %r33, 4;
	add.s64 	%rd46, %rd2, %rd45;
	ld.global.f32 	%f60, [%rd46];
	mad.lo.s32 	%r34, %r39, %r18, %r1;
	mul.wide.s32 	%rd47, %r34, 4;
	add.s64 	%rd48, %rd1, %rd47;
	ld.global.f32 	%f61, [%rd48];
	fma.rn.f32 	%f72, %f60, %f61, %f72;
$L__BB1_13:
	mad.lo.s32 	%r35, %r18, %r2, %r1;
	cvta.to.global.u64 	%rd49, %rd6;
	mul.wide.s32 	%rd50, %r35, 4;
	add.s64 	%rd51, %rd49, %rd50;
	ld.global.f32 	%f62, [%rd51];
	mul.f32 	%f63, %f14, %f62;
	fma.rn.f32 	%f64, %f13, %f72, %f63;
	st.global.f32 	[%rd51], %f64;
$L__BB1_14:
	ret;

}
	// .globl	_Z19sgemm_shared_memoryPfS_S_iiiff
.visible .entry _Z19sgemm_shared_memoryPfS_S_iiiff(
	.param .u64 .ptr .align 1 _Z19sgemm_shared_memoryPfS_S_iiiff_param_0,
	.param .u64 .ptr .align 1 _Z19sgemm_shared_memoryPfS_S_iiiff_param_1,
	.param .u64 .ptr .align 1 _Z19sgemm_shared_memoryPfS_S_iiiff_param_2,
	.param .u32 _Z19sgemm_shared_memoryPfS_S_iiiff_param_3,
	.param .u32 _Z19sgemm_shared_memoryPfS_S_iiiff_param_4,
	.param .u32 _Z19sgemm_shared_memoryPfS_S_iiiff_param_5,
	.param .f32 _Z19sgemm_shared_memoryPfS_S_iiiff_param_6,
	.param .f32 _Z19sgemm_shared_memoryPfS_S_iiiff_param_7
)
{
	.reg .pred 	%p<16>;
	.reg .b32 	%r<42>;
	.reg .b32 	%f<118>;
	.reg .b64 	%rd<13>;
	// demoted variable
	.shared .align 4 .b8 _ZZ19sgemm_shared_memoryPfS_S_iiiffE8shared_A[4096];
	// demoted variable
	.shared .align 4 .b8 _ZZ19sgemm_shared_memoryPfS_S_iiiffE8shared_B[4096];
	ld.param.u64 	%rd4, [_Z19sgemm_shared_memoryPfS_S_iiiff_param_0];
	ld.param.u64 	%rd5, [_Z19sgemm_shared_memoryPfS_S_iiiff_param_1];
	ld.param.u64 	%rd6, [_Z19sgemm_shared_memoryPfS_S_iiiff_param_2];
	ld.param.u32 	%r23, [_Z19sgemm_shared_memoryPfS_S_iiiff_param_3];
	ld.param.u32 	%r24, [_Z19sgemm_shared_memoryPfS_S_iiiff_param_4];
	ld.param.u32 	%r25, [_Z19sgemm_shared_memoryPfS_S_iiiff_param_5];
	ld.param.f32 	%f9, [_Z19sgemm_shared_memoryPfS_S_iiiff_param_6];
	ld.param.f32 	%f10, [_Z19sgemm_shared_memoryPfS_S_iiiff_param_7];
	mov.u32 	%r26, %ctaid.y;
	mov.u32 	%r27, %ntid.y;
	mov.u32 	%r39, %tid.y;
	mad.lo.s32 	%r2, %r26, %r27, %r39;
	mov.u32 	%r28, %ctaid.x;
	mov.u32 	%r29, %ntid.x;
	mov.u32 	%r37, %tid.x;
	mad.lo.s32 	%r4, %r28, %r29, %r37;
	setp.lt.s32 	%p2, %r25, 1;
	mov.f32 	%f116, 0f00000000;
	@%p2 bra 	$L__BB2_9;
	add.s32 	%r30, %r25, 31;
	shr.u32 	%r31, %r30, 5;
	setp.lt.s32 	%p3, %r2, %r23;
	shl.b32 	%r32, %r39, 7;
	mov.u32 	%r33, _ZZ19sgemm_shared_memoryPfS_S_iiiffE8shared_A;
	add.s32 	%r5, %r33, %r32;
	shl.b32 	%r34, %r37, 2;
	add.s32 	%r6, %r5, %r34;
	setp.lt.s32 	%p4, %r4, %r24;
	mov.u32 	%r35, _ZZ19sgemm_shared_memoryPfS_S_iiiffE8shared_B;
	add.s32 	%r8, %r35, %r34;
	add.s32 	%r7, %r8, %r32;
	and.pred  	%p1, %p3, %p4;
	neg.s32 	%r41, %r31;
	mad.lo.s32 	%r40, %r39, %r24, %r4;
	shl.b32 	%r11, %r24, 5;
	mad.lo.s32 	%r38, %r25, %r2, %r37;
	cvta.to.global.u64 	%rd1, %rd4;
	cvta.to.global.u64 	%rd2, %rd5;
	mov.f32 	%f116, 0f00000000;
	not.pred 	%p11, %p1;
$L__BB2_2:
	setp.ge.s32 	%p5, %r2, %r23;
	mul.wide.s32 	%rd7, %r38, 4;
	add.s64 	%rd3, %rd1, %rd7;
	setp.ge.s32 	%p6, %r37, %r25;
	mov.f32 	%f114, 0f00000000;
	or.pred  	%p7, %p5, %p6;
	@%p7 bra 	$L__BB2_4;
	ld.global.f32 	%f114, [%rd3];
$L__BB2_4:
	setp.ge.s32 	%p8, %r4, %r24;
	st.shared.f32 	[%r6], %f114;
	setp.ge.s32 	%p9, %r39, %r25;
	mov.f32 	%f115, 0f00000000;
	or.pred  	%p10, %p8, %p9;
	@%p10 bra 	$L__BB2_6;
	mul.wide.s32 	%rd8, %r40, 4;
	add.s64 	%rd9, %rd2, %rd8;
	ld.global.f32 	%f115, [%rd9];
$L__BB2_6:
	st.shared.f32 	[%r7], %f115;
	bar.sync 	0;
	@%p11 bra 	$L__BB2_8;
	ld.shared.f32 	%f15, [%r5];
	ld.shared.f32 	%f16, [%r8];
	fma.rn.f32 	%f17, %f15, %f16, %f116;
	ld.shared.f32 	%f18, [%r5+4];
	ld.shared.f32 	%f19, [%r8+128];
	fma.rn.f32 	%f20, %f18, %f19, %f17;
	ld.shared.f32 	%f21, [%r5+8];
	ld.shared.f32 	%f22, [%r8+256];
	fma.rn.f32 	%f23, %f21, %f22, %f20;
	ld.shared.f32 	%f24, [%r5+12];
	ld.shared.f32 	%f25, [%r8+384];
	fma.rn.f32 	%f26, %f24, %f25, %f23;
	ld.shared.f32 	%f27, [%r5+16];
	ld.shared.f32 	%f28, [%r8+512];
	fma.rn.f32 	%f29, %f27, %f28, %f26;
	ld.shared.f32 	%f30, [%r5+20];
	ld.shared.f32 	%f31, [%r8+640];
	fma.rn.f32 	%f32, %f30, %f31, %f29;
	ld.shared.f32 	%f33, [%r5+24];
	ld.shared.f32 	%f34, [%r8+768];
	fma.rn.f32 	%f35, %f33, %f34, %f32;
	ld.shared.f32 	%f36, [%r5+28];
	ld.shared.f32 	%f37, [%r8+896];
	fma.rn.f32 	%f38, %f36, %f37, %f35;
	ld.shared.f32 	%f39, [%r5+32];
	ld.shared.f32 	%f40, [%r8+1024];
	fma.rn.f32 	%f41, %f39, %f40, %f38;
	ld.shared.f32 	%f42, [%r5+36];
	ld.shared.f32 	%f43, [%r8+1152];
	fma.rn.f32 	%f44, %f42, %f43, %f41;
	ld.shared.f32 	%f45, [%r5+40];
	ld.shared.f32 	%f46, [%r8+1280];
	fma.rn.f32 	%f47, %f45, %f46, %f44;
	ld.shared.f32 	%f48, [%r5+44];
	ld.shared.f32 	%f49, [%r8+1408];
	fma.rn.f32 	%f50, %f48, %f49, %f47;
	ld.shared.f32 	%f51, [%r5+48];
	ld.shared.f32 	%f52, [%r8+1536];
	fma.rn.f32 	%f53, %f51, %f52, %f50;
	ld.shared.f32 	%f54, [%r5+52];
	ld.shared.f32 	%f55, [%r8+1664];
	fma.rn.f32 	%f56, %f54, %f55, %f53;
	ld.shared.f32 	%f57, [%r5+56];
	ld.shared.f32 	%f58, [%r8+1792];
	fma.rn.f32 	%f59, %f57, %f58, %f56;
	ld.shared.f32 	%f60, [%r5+60];
	ld.shared.f32 	%f61, [%r8+1920];
	fma.rn.f32 	%f62, %f60, %f61, %f59;
	ld.shared.f32 	%f63, [%r5+64];
	ld.shared.f32 	%f64, [%r8+2048];
	fma.rn.f32 	%f65, %f63, %f64, %f62;
	ld.shared.f32 	%f66, [%r5+68];
	ld.shared.f32 	%f67, [%r8+2176];
	fma.rn.f32 	%f68, %f66, %f67, %f65;
	ld.shared.f32 	%f69, [%r5+72];
	ld.shared.f32 	%f70, [%r8+2304];
	fma.rn.f32 	%f71, %f69, %f70, %f68;
	ld.shared.f32 	%f72, [%r5+76];
	ld.shared.f32 	%f73, [%r8+2432];
	fma.rn.f32 	%f74, %f72, %f73, %f71;
	ld.shared.f32 	%f75, [%r5+80];
	ld.shared.f32 	%f76, [%r8+2560];
	fma.rn.f32 	%f77, %f75, %f76, %f74;
	ld.shared.f32 	%f78, [%r5+84];
	ld.shared.f32 	%f79, [%r8+2688];
	fma.rn.f32 	%f80, %f78, %f79, %f77;
	ld.shared.f32 	%f81, [%r5+88];
	ld.shared.f32 	%f82, [%r8+2816];
	fma.rn.f32 	%f83, %f81, %f82, %f80;
	ld.shared.f32 	%f84, [%r5+92];
	ld.shared.f32 	%f85, [%r8+2944];
	fma.rn.f32 	%f86, %f84, %f85, %f83;
	ld.shared.f32 	%f87, [%r5+96];
	ld.shared.f32 	%f88, [%r8+3072];
	fma.rn.f32 	%f89, %f87, %f88, %f86;
	ld.shared.f32 	%f90, [%r5+100];
	ld.shared.f32 	%f91, [%r8+3200];
	fma.rn.f32 	%f92, %f90, %f91, %f89;
	ld.shared.f32 	%f93, [%r5+104];
	ld.shared.f32 	%f94, [%r8+3328];
	fma.rn.f32 	%f95, %f93, %f94, %f92;
	ld.shared.f32 	%f96, [%r5+108];
	ld.shared.f32 	%f97, [%r8+3456];
	fma.rn.f32 	%f98, %f96, %f97, %f95;
	ld.shared.f32 	%f99, [%r5+112];
	ld.shared.f32 	%f100, [%r8+3584];
	fma.rn.f32 	%f101, %f99, %f100, %f98;
	ld.shared.f32 	%f102, [%r5+116];
	ld.shared.f32 	%f103, [%r8+3712];
	fma.rn.f32 	%f104, %f102, %f103, %f101;
	ld.shared.f32 	%f105, [%r5+120];
	ld.shared.f32 	%f106, [%r8+3840];
	fma.rn.f32 	%f107, %f105, %f106, %f104;
	ld.shared.f32 	%f108, [%r5+124];
	ld.shared.f32 	%f109, [%r8+3968];
	fma.rn.f32 	%f116, %f108, %f109, %f107;
$L__BB2_8:
	bar.sync 	0;
	add.s32 	%r41, %r41, 1;
	setp.ne.s32 	%p12, %r41, 0;
	add.s32 	%r40, %r40, %r11;
	add.s32 	%r39, %r39, 32;
	add.s32 	%r38, %r38, 32;
	add.s32 	%r37, %r37, 32;
	@%p12 bra 	$L__BB2_2;
$L__BB2_9:
	setp.ge.s32 	%p13, %r2, %r23;
	setp.ge.s32 	%p14, %r4, %r24;
	or.pred  	%p15, %p13, %p14;
	@%p15 bra 	$L__BB2_11;
	mad.lo.s32 	%r36, %r24, %r2, %r4;
	cvta.to.global.u64 	%rd10, %rd6;
	mul.wide.s32 	%rd11, %r36, 4;
	add.s64 	%rd12, %rd10, %rd11;
	ld.global.f32 	%f110, [%rd12];
	mul.f32 	%f111, %f10, %f110;
	fma.rn.f32 	%f112, %f9, %f116, %f111;
	st.global.f32 	[%rd12], %f112;
$L__BB2_11:
	ret;

}


// ===== COMPILED SASS (sm_100) =====

	.target	sm_100

	.elftype	@"ET_EXEC"


//--------------------- .note.nv.tkinfo           --------------------------
	.section	.note.nv.tkinfo,"",@"SHT_NOTE"
	.sectionflags	@"SHF_NOTE_NV_TKINFO"
	.tkinfo
        /*0018*/ 	.word	0x00000002
        /*0030*/ 	.string	""
        /*0030*/ 	.string	"ptxas"
        /*0030*/ 	.string	"Cuda compilation tools, release 13.0, V13.0.88"
        /*0030*/ 	.string	"Build cuda_13.0.r13.0/compiler.36424714_0"
        /*0030*/ 	.string	"-arch sm_100 -m 64 "



//--------------------- .note.nv.cuinfo           --------------------------
	.section	.note.nv.cuinfo,"",@"SHT_NOTE"
	.sectionflags	@"SHF_NOTE_NV_CUINFO"
        /*0018*/ 	.short	0x0002
        /*001a*/ 	.short	0x0064
        /*001c*/ 	.short	0x0082
	.zero		2


//--------------------- .nv.info                  --------------------------
	.section	.nv.info,"",@"SHT_CUDA_INFO"
	.align	4


	//----- nvinfo : EIATTR_REGCOUNT
	.align		4
        /*0000*/ 	.byte	0x04, 0x2f
        /*0002*/ 	.short	(.L_1 - .L_0)
	.align		4
.L_0:
        /*0004*/ 	.word	index@(_Z11sgemm_naivePfS_S_iiiff)
        /*0008*/ 	.word	0x00000020


	//----- nvinfo : EIATTR_FRAME_SIZE
	.align		4
.L_1:
        /*000c*/ 	.byte	0x04, 0x11
        /*000e*/ 	.short	(.L_3 - .L_2)
	.align		4
.L_2:
        /*0010*/ 	.word	index@(_Z11sgemm_naivePfS_S_iiiff)
        /*0014*/ 	.word	0x00000000


	//----- nvinfo : EIATTR_REGCOUNT
	.align		4
.L_3:
        /*0018*/ 	.byte	0x04, 0x2f
        /*001a*/ 	.short	(.L_5 - .L_4)
	.align		4
.L_4:
        /*001c*/ 	.word	index@(_Z22sgemm_naive_coalescingPfS_S_iiiff)
        /*0020*/ 	.word	0x00000020


	//----- nvinfo : EIATTR_FRAME_SIZE
	.align		4
.L_5:
        /*0024*/ 	.byte	0x04, 0x11
        /*0026*/ 	.short	(.L_7 - .L_6)
	.align		4
.L_6:
        /*0028*/ 	.word	index@(_Z22sgemm_naive_coalescingPfS_S_iiiff)
        /*002c*/ 	.word	0x00000000


	//----- nvinfo : EIATTR_REGCOUNT
	.align		4
.L_7:
        /*0030*/ 	.byte	0x04, 0x2f
        /*0032*/ 	.short	(.L_9 - .L_8)
	.align		4
.L_8:
        /*0034*/ 	.word	index@(_Z19sgemm_shared_memoryPfS_S_iiiff)
        /*0038*/ 	.word	0x0000001e


	//----- nvinfo : EIATTR_FRAME_SIZE
	.align		4
.L_9:
        /*003c*/ 	.byte	0x04, 0x11
        /*003e*/ 	.short	(.L_11 - .L_10)
	.align		4
.L_10:
        /*0040*/ 	.word	index@(_Z19sgemm_shared_memoryPfS_S_iiiff)
        /*0044*/ 	.word	0x00000000


	//----- nvinfo : EIATTR_MIN_STACK_SIZE
	.align		4
.L_11:
        /*0048*/ 	.byte	0x04, 0x12
        /*004a*/ 	.short	(.L_13 - .L_12)
	.align		4
.L_12:
        /*004c*/ 	.word	index@(_Z19sgemm_shared_memoryPfS_S_iiiff)
        /*0050*/ 	.word	0x00000000


	//----- nvinfo : EIATTR_MIN_STACK_SIZE
	.align		4
.L_13:
        /*0054*/ 	.byte	0x04, 0x12
        /*0056*/ 	.short	(.L_15 - .L_14)
	.align		4
.L_14:
        /*0058*/ 	.word	index@(_Z22sgemm_naive_coalescingPfS_S_iiiff)
        /*005c*/ 	.word	0x00000000


	//----- nvinfo : EIATTR_MIN_STACK_SIZE
	.align		4
.L_15:
        /*0060*/ 	.byte	0x04, 0x12
        /*0062*/ 	.short	(.L_17 - .L_16)
	.align		4
.L_16:
        /*0064*/ 	.word	index@(_Z11sgemm_naivePfS_S_iiiff)
        /*0068*/ 	.word	0x00000000
.L_17:


//--------------------- .nv.compat                --------------------------
	.section	.nv.compat,"",@"SHT_CUDA_COMPAT_INFO"
	.align	4
        /*0000*/ 	.byte	0x02, 0x09, 0x00, 0x00, 0x02, 0x02, 0x01, 0x00, 0x02, 0x05, 0x05, 0x00, 0x03, 0x07, 0x01, 0x01
        /*0010*/ 	.byte	0x02, 0x03, 0x00, 0x00, 0x02, 0x06, 0x01, 0x00, 0x04, 0x0b, 0x08, 0x00, 0x09, 0x00, 0x00, 0x00
        /*0020*/ 	.byte	0x00, 0x00, 0x00, 0x00


//--------------------- .nv.info._Z19sgemm_shared_memoryPfS_S_iiiff --------------------------
	.section	.nv.info._Z19sgemm_shared_memoryPfS_S_iiiff,"",@"SHT_CUDA_INFO"
	.sectionflags	@""
	.align	4


	//----- nvinfo : EIATTR_CUDA_API_VERSION
	.align		4
        /*0000*/ 	.byte	0x04, 0x37
        /*0002*/ 	.short	(.L_19 - .L_18)
.L_18:
        /*0004*/ 	.word	0x00000082


	//----- nvinfo : EIATTR_KPARAM_INFO
	.align		4
.L_19:
        /*0008*/ 	.byte	0x04, 0x17
        /*000a*/ 	.short	(.L_21 - .L_20)
.L_20:
        /*000c*/ 	.word	0x00000000
        /*0010*/ 	.short	0x0007
        /*0012*/ 	.short	0x0028
        /*0014*/ 	.byte	0x00, 0xf0, 0x11, 0x00


	//----- nvinfo : EIATTR_KPARAM_INFO
	.align		4
.L_21:
        /*0018*/ 	.byte	0x04, 0x17
        /*001a*/ 	.short	(.L_23 - .L_22)
.L_22:
        /*001c*/ 	.word	0x00000000
        /*0020*/ 	.short	0x0006
        /*0022*/ 	.short	0x0024
        /*0024*/ 	.byte	0x00, 0xf0, 0x11, 0x00


	//----- nvinfo : EIATTR_KPARAM_INFO
	.align		4
.L_23:
        /*0028*/ 	.byte	0x04, 0x17
        /*002a*/ 	.short	(.L_25 - .L_24)
.L_24:
        /*002c*/ 	.word	0x00000000
        /*0030*/ 	.short	0x0005
        /*0032*/ 	.short	0x0020
        /*0034*/ 	.byte	0x00, 0xf0, 0x11, 0x00


	//----- nvinfo : EIATTR_KPARAM_INFO
	.align		4
.L_25:
        /*0038*/ 	.byte	0x04, 0x17
        /*003a*/ 	.short	(.L_27 - .L_26)
.L_26:
        /*003c*/ 	.word	0x00000000
        /*0040*/ 	.short	0x0004
        /*0042*/ 	.short	0x001c
        /*0044*/ 	.byte	0x00, 0xf0, 0x11, 0x00


	//----- nvinfo : EIATTR_KPARAM_INFO
	.align		4
.L_27:
        /*0048*/ 	.byte	0x04, 0x17
        /*004a*/ 	.short	(.L_29 - .L_28)
.L_28:
        /*004c*/ 	.word	0x00000000
        /*0050*/ 	.short	0x0003
        /*0052*/ 	.short	0x0018
        /*0054*/ 	.byte	0x00, 0xf0, 0x11, 0x00


	//----- nvinfo : EIATTR_KPARAM_INFO
	.align		4
.L_29:
        /*0058*/ 	.byte	0x04, 0x17
        /*005a*/ 	.short	(.L_31 - .L_30)
.L_30:
        /*005c*/ 	.word	0x00000000
        /*0060*/ 	.short	0x0002
        /*0062*/ 	.short	0x0010
        /*0064*/ 	.byte	0x00, 0xf5, 0x21, 0x00


	//----- nvinfo : EIATTR_KPARAM_INFO
	.align		4
.L_31:
        /*0068*/ 	.byte	0x04, 0x17
        /*006a*/ 	.short	(.L_33 - .L_32)
.L_32:
        /*006c*/ 	.word	0x00000000
        /*0070*/ 	.short	0x0001
        /*0072*/ 	.short	0x0008
        /*0074*/ 	.byte	0x00, 0xf5, 0x21, 0x00


	//----- nvinfo : EIATTR_KPARAM_INFO
	.align		4
.L_33:
        /*0078*/ 	.byte	0x04, 0x17
        /*007a*/ 	.short	(.L_35 - .L_34)
.L_34:
        /*007c*/ 	.word	0x00000000
        /*0080*/ 	.short	0x0000
        /*0082*/ 	.short	0x0000
        /*0084*/ 	.byte	0x00, 0xf5, 0x21, 0x00


	//----- nvinfo : EIATTR_SPARSE_MMA_MASK
	.align		4
.L_35:
        /*0088*/ 	.byte	0x03, 0x50
        /*008a*/ 	.short	0x0000


	//----- nvinfo : EIATTR_MAXREG_COUNT
	.align		4
        /*008c*/ 	.byte	0x03, 0x1b
        /*008e*/ 	.short	0x00ff


	//----- nvinfo : EIATTR_NUM_BARRIERS
	.align		4
        /*0090*/ 	.byte	0x02, 0x4c
        /*0092*/ 	.byte	0x01
	.zero		1


	//----- nvinfo : EIATTR_MERCURY_ISA_VERSION
	.align		4
        /*0094*/ 	.byte	0x03, 0x5f
        /*0096*/ 	.short	0x0101


	//----- nvinfo : EIATTR_VRC_CTA_INIT_COUNT
	.align		4
        /*0098*/ 	.byte	0x02, 0x4a
	.zero		1
	.zero		1


	//----- nvinfo : EIATTR_EXIT_INSTR_OFFSETS
	.align		4
        /*009c*/ 	.byte	0x04, 0x1c
        /*009e*/ 	.short	(.L_37 - .L_36)


	//   ....[0]....
.L_36:
        /*00a0*/ 	.word	0x00000880


	//   ....[1]....
        /*00a4*/ 	.word	0x00000920


	//----- nvinfo : EIATTR_CRS_STACK_SIZE
	.align		4
.L_37:
        /*00a8*/ 	.byte	0x04, 0x1e
        /*00aa*/ 	.short	(.L_39 - .L_38)
.L_38:
        /*00ac*/ 	.word	0x00000000


	//----- nvinfo : EIATTR_CBANK_PARAM_SIZE
	.align		4
.L_39:
        /*00b0*/ 	.byte	0x03, 0x19
        /*00b2*/ 	.short	0x002c


	//----- nvinfo : EIATTR_PARAM_CBANK
	.align		4
        /*00b4*/ 	.byte	0x04, 0x0a
        /*00b6*/ 	.short	(.L_41 - .L_40)
	.align		4
.L_40:
        /*00b8*/ 	.word	index@(.nv.constant0._Z19sgemm_shared_memoryPfS_S_iiiff)
        /*00bc*/ 	.short	0x0380
        /*00be*/ 	.short	0x002c


	//----- nvinfo : EIATTR_SW_WAR
	.align		4
.L_41:
        /*00c0*/ 	.byte	0x04, 0x36
        /*00c2*/ 	.short	(.L_43 - .L_42)
.L_42:
        /*00c4*/ 	.word	0x00000008
.L_43:


//--------------------- .nv.info._Z22sgemm_naive_coalescingPfS_S_iiiff --------------------------
	.section	.nv.info._Z22sgemm_naive_coalescingPfS_S_iiiff,"",@"SHT_CUDA_INFO"
	.sectionflags	@""
	.align	4


	//----- nvinfo : EIATTR_CUDA_API_VERSION
	.align		4
        /*0000*/ 	.byte	0x04, 0x37
        /*0002*/ 	.short	(.L_45 - .L_44)
.L_44:
        /*0004*/ 	.word	0x00000082


	//----- nvinfo : EIATTR_KPARAM_INFO
	.align		4
.L_45:
        /*0008*/ 	.byte	0x04, 0x17
        /*000a*/ 	.short	(.L_47 - .L_46)
.L_46:
        /*000c*/ 	.word	0x00000000
        /*0010*/ 	.short	0x0007
        /*0012*/ 	.short	0x0028
        /*0014*/ 	.byte	0x00, 0xf0, 0x11, 0x00


	//----- nvinfo : EIATTR_KPARAM_INFO
	.align		4
.L_47:
        /*0018*/ 	.byte	0x04, 0x17
        /*001a*/ 	.short	(.L_49 - .L_48)
.L_48:
        /*001c*/ 	.word	0x00000000
        /*0020*/ 	.short	0x0006
        /*0022*/ 	.short	0x0024
        /*0024*/ 	.byte	0x00, 0xf0, 0x11, 0x00


	//----- nvinfo : EIATTR_KPARAM_INFO
	.align		4
.L_49:
        /*0028*/ 	.byte	0x04, 0x17
        /*002a*/ 	.short	(.L_51 - .L_50)
.L_50:
        /*002c*/ 	.word	0x00000000
        /*0030*/ 	.short	0x0005
        /*0032*/ 	.short	0x0020
        /*0034*/ 	.byte	0x00, 0xf0, 0x11, 0x00


	//----- nvinfo : EIATTR_KPARAM_INFO
	.align		4
.L_51:
        /*0038*/ 	.byte	0x04, 0x17
        /*003a*/ 	.short	(.L_53 - .L_52)
.L_52:
        /*003c*/ 	.word	0x00000000
        /*0040*/ 	.short	0x0004
        /*0042*/ 	.short	0x001c
        /*0044*/ 	.byte	0x00, 0xf0, 0x11, 0x00


	//----- nvinfo : EIATTR_KPARAM_INFO
	.align		4
.L_53:
        /*0048*/ 	.byte	0x04, 0x17
        /*004a*/ 	.short	(.L_55 - .L_54)
.L_54:
        /*004c*/ 	.word	0x00000000
        /*0050*/ 	.short	0x0003
        /*0052*/ 	.short	0x0018
        /*0054*/ 	.byte	0x00, 0xf0, 0x11, 0x00


	//----- nvinfo : EIATTR_KPARAM_INFO
	.align		4
.L_55:
        /*0058*/ 	.byte	0x04, 0x17
        /*005a*/ 	.short	(.L_57 - .L_56)
.L_56:
        /*005c*/ 	.word	0x00000000
        /*0060*/ 	.short	0x0002
        /*0062*/ 	.short	0x0010
        /*0064*/ 	.byte	0x00, 0xf5, 0x21, 0x00


	//----- nvinfo : EIATTR_KPARAM_INFO
	.align		4
.L_57:
        /*0068*/ 	.byte	0x04, 0x17
        /*006a*/ 	.short	(.L_59 - .L_58)
.L_58:
        /*006c*/ 	.word	0x00000000
        /*0070*/ 	.short	0x0001
        /*0072*/ 	.short	0x0008
        /*0074*/ 	.byte	0x00, 0xf5, 0x21, 0x00


	//----- nvinfo : EIATTR_KPARAM_INFO
	.align		4
.L_59:
        /*0078*/ 	.byte	0x04, 0x17
        /*007a*/ 	.short	(.L_61 - .L_60)
.L_60:
        /*007c*/ 	.word	0x00000000
        /*0080*/ 	.short	0x0000
        /*0082*/ 	.short	0x0000
        /*0084*/ 	.byte	0x00, 0xf5, 0x21, 0x00


	//----- nvinfo : EIATTR_SPARSE_MMA_MASK
	.align		4
.L_61:
        /*0088*/ 	.byte	0x03, 0x50
        /*008a*/ 	.short	0x0000


	//----- nvinfo : EIATTR_MAXREG_COUNT
	.align		4
        /*008c*/ 	.byte	0x03, 0x1b
        /*008e*/ 	.short	0x00ff


	//----- nvinfo : EIATTR_MERCURY_ISA_VERSION
	.align		4
        /*0090*/ 	.byte	0x03, 0x5f
        /*0092*/ 	.short	0x0101


	//----- nvinfo : EIATTR_VRC_CTA_INIT_COUNT
	.align		4
        /*0094*/ 	.byte	0x02, 0x4a
	.zero		1
	.zero		1


	//----- nvinfo : EIATTR_EXIT_INSTR_OFFSETS
	.align		4
        /*0098*/ 	.byte	0x04, 0x1c
        /*009a*/ 	.short	(.L_63 - .L_62)


	//   ....[0]....
.L_62:
        /*009c*/ 	.word	0x000000c0


	//   ....[1]....
        /*00a0*/ 	.word	0x00000930


	//----- nvinfo : EIATTR_CBANK_PARAM_SIZE
	.align		4
.L_63:
        /*00a4*/ 	.byte	0x03, 0x19
        /*00a6*/ 	.short	0x002c


	//----- nvinfo : EIATTR_PARAM_CBANK
	.align		4
        /*00a8*/ 	.byte	0x04, 0x0a
        /*00aa*/ 	.short	(.L_65 - .L_64)
	.align		4
.L_64:
        /*00ac*/ 	.word	index@(.nv.constant0._Z22sgemm_naive_coalescingPfS_S_iiiff)
        /*00b0*/ 	.short	0x0380
        /*00b2*/ 	.short	0x002c


	//----- nvinfo : EIATTR_SW_WAR
	.align		4
.L_65:
        /*00b4*/ 	.byte	0x04, 0x36
        /*00b6*/ 	.short	(.L_67 - .L_66)
.L_66:
        /*00b8*/ 	.word	0x00000008
.L_67:


//--------------------- .nv.info._Z11sgemm_naivePfS_S_iiiff --------------------------
	.section	.nv.info._Z11sgemm_naivePfS_S_iiiff,"",@"SHT_CUDA_INFO"
	.sectionflags	@""
	.align	4


	//----- nvinfo : EIATTR_CUDA_API_VERSION
	.align		4
        /*0000*/ 	.byte	0x04, 0x37
        /*0002*/ 	.short	(.L_69 - .L_68)
.L_68:
        /*0004*/ 	.word	0x00000082


	//----- nvinfo : EIATTR_KPARAM_INFO
	.align		4
.L_69:
        /*0008*/ 	.byte	0x04, 0x17
        /*000a*/ 	.short	(.L_71 - .L_70)
.L_70:
        /*000c*/ 	.word	0x00000000
        /*0010*/ 	.short	0x0007
        /*0012*/ 	.short	0x0028
        /*0014*/ 	.byte	0x00, 0xf0, 0x11, 0x00


	//----- nvinfo : EIATTR_KPARAM_INFO
	.align		4
.L_71:
        /*0018*/ 	.byte	0x04, 0x17
        /*001a*/ 	.short	(.L_73 - .L_72)
.L_72:
        /*001c*/ 	.word	0x00000000
        /*0020*/ 	.short	0x0006
        /*0022*/ 	.short	0x0024
        /*0024*/ 	.byte	0x00, 0xf0, 0x11, 0x00


	//----- nvinfo : EIATTR_KPARAM_INFO
	.align		4
.L_73:
        /*0028*/ 	.byte	0x04, 0x17
        /*002a*/ 	.short	(.L_75 - .L_74)
.L_74:
        /*002c*/ 	.word	0x00000000
        /*0030*/ 	.short	0x0005
        /*0032*/ 	.short	0x0020
        /*0034*/ 	.byte	0x00, 0xf0, 0x11, 0x00


	//----- nvinfo : EIATTR_KPARAM_INFO
	.align		4
.L_75:
        /*0038*/ 	.byte	0x04, 0x17
        /*003a*/ 	.short	(.L_77 - .L_76)
.L_76:
        /*003c*/ 	.word	0x00000000
        /*0040*/ 	.short	0x0004
        /*0042*/ 	.short	0x001c
        /*0044*/ 	.byte	0x00, 0xf0, 0x11, 0x00


	//----- nvinfo : EIATTR_KPARAM_INFO
	.align		4
.L_77:
        /*0048*/ 	.byte	0x04, 0x17
        /*004a*/ 	.short	(.L_79 - .L_78)
.L_78:
        /*004c*/ 	.word	0x00000000
        /*0050*/ 	.short	0x0003
        /*0052*/ 	.short	0x0018
        /*0054*/ 	.byte	0x00, 0xf0, 0x11, 0x00


	//----- nvinfo : EIATTR_KPARAM_INFO
	.align		4
.L_79:
        /*0058*/ 	.byte	0x04, 0x17
        /*005a*/ 	.short	(.L_81 - .L_80)
.L_80:
        /*005c*/ 	.word	0x00000000
        /*0060*/ 	.short	0x0002
        /*0062*/ 	.short	0x0010
        /*0064*/ 	.byte	0x00, 0xf5, 0x21, 0x00


	//----- nvinfo : EIATTR_KPARAM_INFO
	.align		4
.L_81:
        /*0068*/ 	.byte	0x04, 0x17
        /*006a*/ 	.short	(.L_83 - .L_82)
.L_82:
        /*006c*/ 	.word	0x00000000
        /*0070*/ 	.short	0x0001
        /*0072*/ 	.short	0x0008
        /*0074*/ 	.byte	0x00, 0xf5, 0x21, 0x00


	//----- nvinfo : EIATTR_KPARAM_INFO
	.align		4
.L_83:
        /*0078*/ 	.byte	0x04, 0x17
        /*007a*/ 	.short	(.L_85 - .L_84)
.L_84:
        /*007c*/ 	.word	0x00000000
        /*0080*/ 	.short	0x0000
        /*0082*/ 	.short	0x0000
        /*0084*/ 	.byte	0x00, 0xf5, 0x21, 0x00


	//----- nvinfo : EIATTR_SPARSE_MMA_MASK
	.align		4
.L_85:
        /*0088*/ 	.byte	0x03, 0x50
        /*008a*/ 	.short	0x0000


	//----- nvinfo : EIATTR_MAXREG_COUNT
	.align		4
        /*008c*/ 	.byte	0x03, 0x1b
        /*008e*/ 	.short	0x00ff


	//----- nvinfo : EIATTR_MERCURY_ISA_VERSION
	.align		4
        /*0090*/ 	.byte	0x03, 0x5f
        /*0092*/ 	.short	0x0101


	//----- nvinfo : EIATTR_VRC_CTA_INIT_COUNT
	.align		4
        /*0094*/ 	.byte	0x02, 0x4a
	.zero		1
	.zero		1


	//----- nvinfo : EIATTR_EXIT_INSTR_OFFSETS
	.align		4
        /*0098*/ 	.byte	0x04, 0x1c
        /*009a*/ 	.short	(.L_87 - .L_86)


	//   ....[0]....
.L_86:
        /*009c*/ 	.word	0x000000c0


	//   ....[1]....
        /*00a0*/ 	.word	0x00000890


	//----- nvinfo : EIATTR_CBANK_PARAM_SIZE
	.align		4
.L_87:
        /*00a4*/ 	.byte	0x03, 0x19
        /*00a6*/ 	.short	0x002c


	//----- nvinfo : EIATTR_PARAM_CBANK
	.align		4
        /*00a8*/ 	.byte	0x04, 0x0a
        /*00aa*/ 	.short	(.L_89 - .L_88)
	.align		4
.L_88:
        /*00ac*/ 	.word	index@(.nv.constant0._Z11sgemm_naivePfS_S_iiiff)
        /*00b0*/ 	.short	0x0380
        /*00b2*/ 	.short	0x002c


	//----- nvinfo : EIATTR_SW_WAR
	.align		4
.L_89:
        /*00b4*/ 	.byte	0x04, 0x36
        /*00b6*/ 	.short	(.L_91 - .L_90)
.L_90:
        /*00b8*/ 	.word	0x00000008
.L_91:


//--------------------- .nv.callgraph             --------------------------
	.section	.nv.callgraph,"",@"SHT_CUDA_CALLGRAPH"
	.align	4
	.sectionentsize	8
	.align		4
        /*0000*/ 	.word	0x00000000
	.align		4
        /*0004*/ 	.word	0xffffffff
	.align		4
        /*0008*/ 	.word	0x00000000
	.align		4
        /*000c*/ 	.word	0xfffffffe
	.align		4
        /*0010*/ 	.word	0x00000000
	.align		4
        /*0014*/ 	.word	0xfffffffd
	.align		4
        /*0018*/ 	.word	0x00000000
	.align		4
        /*001c*/ 	.word	0xfffffffc


//--------------------- .text._Z19sgemm_shared_memoryPfS_S_iiiff --------------------------
	.section	.text._Z19sgemm_shared_memoryPfS_S_iiiff,"ax",@progbits
	.align	128
        .global         _Z19sgemm_shared_memoryPfS_S_iiiff
        .type           _Z19sgemm_shared_memoryPfS_S_iiiff,@function
        .size           _Z19sgemm_shared_memoryPfS_S_iiiff,(.L_x_15 - _Z19sgemm_shared_memoryPfS_S_iiiff)
        .other          _Z19sgemm_shared_memoryPfS_S_iiiff,@"STO_CUDA_ENTRY STV_DEFAULT"
_Z19sgemm_shared_memoryPfS_S_iiiff:
.text._Z19sgemm_shared_memoryPfS_S_iiiff:
[----:B------:R-:W-:Y:S01]  /*0000*/  LDC R1, c[0x0][0x37c] ;  /* 0x0000df00ff017b82 */ /* 0x000fe20000000800 */
[----:B------:R-:W0:Y:S01]  /*0010*/  S2R R18, SR_TID.Y ;  /* 0x0000000000127919 */ /* 0x000e220000002200 */
[----:B------:R-:W1:Y:S06]  /*0020*/  LDCU UR10, c[0x0][0x3a0] ;  /* 0x00007400ff0a77ac */ /* 0x000e6c0008000800 */
[----:B------:R-:W0:Y:S01]  /*0030*/  LDC R19, c[0x0][0x364] ;  /* 0x0000d900ff137b82 */ /* 0x000e220000000800 */
[----:B------:R-:W-:Y:S01]  /*0040*/  HFMA2 R23, -RZ, RZ, 0, 0 ;  /* 0x00000000ff177431 */ /* 0x000fe200000001ff */
[----:B------:R-:W2:Y:S01]  /*0050*/  S2R R16, SR_TID.X ;  /* 0x0000000000107919 */ /* 0x000ea20000002100 */
[----:B------:R-:W3:Y:S05]  /*0060*/  LDCU.64 UR8, c[0x0][0x358] ;  /* 0x00006b00ff0877ac */ /* 0x000eea0008000a00 */
[----:B------:R-:W0:Y:S08]  /*0070*/  S2UR UR4, SR_CTAID.Y ;  /* 0x00000000000479c3 */ /* 0x000e300000002600 */
[----:B------:R-:W2:Y:S01]  /*0080*/  S2UR UR5, SR_CTAID.X ;  /* 0x00000000000579c3 */ /* 0x000ea20000002500 */
[----:B-1----:R-:W-:-:S07]  /*0090*/  UISETP.GE.AND UP0, UPT, UR10, 0x1, UPT ;  /* 0x000000010a00788c */ /* 0x002fce000bf06270 */
[----:B------:R-:W2:Y:S01]  /*00a0*/  LDC R17, c[0x0][0x360] ;  /* 0x0000d800ff117b82 */ /* 0x000ea20000000800 */
[----:B0-----:R-:W-:Y:S02]  /*00b0*/  IMAD R19, R19, UR4, R18 ;  /* 0x0000000413137c24 */ /* 0x001fe4000f8e0212 */
[----:B--2---:R-:W-:Y:S01]  /*00c0*/  IMAD R17, R17, UR5, R16 ;  /* 0x0000000511117c24 */ /* 0x004fe2000f8e0210 */
[----:B---3--:R-:W-:Y:S06]  /*00d0*/  BRA.U !UP0, `(.L_x_0) ;  /* 0x0000000508dc7547 */ /* 0x008fec000b800000 */
[----:B------:R-:W0:Y:S01]  /*00e0*/  S2UR UR7, SR_CgaCtaId ;  /* 0x00000000000779c3 */ /* 0x000e220000008800 */
[----:B------:R-:W1:Y:S01]  /*00f0*/  LDCU.64 UR12, c[0x0][0x398] ;  /* 0x00007300ff0c77ac */ /* 0x000e620008000a00 */
[----:B------:R-:W-:Y:S01]  /*0100*/  MOV R23, RZ ;  /* 0x000000ff00177202 */ /* 0x000fe20000000f00 */
[----:B------:R-:W-:Y:S01]  /*0110*/  IMAD R6, R19, UR10, R16 ;  /* 0x0000000a13067c24 */ /* 0x000fe2000f8e0210 */
[----:B------:R-:W-:Y:S01]  /*0120*/  UMOV UR5, 0x400 ;  /* 0x0000040000057882 */ /* 0x000fe20000000000 */
[----:B------:R-:W-:-:S03]  /*0130*/  UIADD3 UR4, UPT, UPT, UR10, 0x1f, URZ ;  /* 0x0000001f0a047890 */ /* 0x000fc6000fffe0ff */
[----:B------:R-:W2:Y:S01]  /*0140*/  LDC R2, c[0x0][0x39c] ;  /* 0x0000e700ff027b82 */ /* 0x000ea20000000800 */
[----:B------:R-:W-:Y:S02]  /*0150*/  UIADD3 UR6, UPT, UPT, UR5, 0x1000, URZ ;  /* 0x0000100005067890 */ /* 0x000fe4000fffe0ff */
[----:B------:R-:W-:Y:S01]  /*0160*/  USHF.R.U32.HI UR4, URZ, 0x5, UR4 ;  /* 0x00000005ff047899 */ /* 0x000fe20008011604 */
[----:B------:R-:W3:Y:S04]  /*0170*/  LDCU UR11, c[0x0][0x3a0] ;  /* 0x00007400ff0b77ac */ /* 0x000ee80008000800 */
[----:B------:R-:W4:Y:S01]  /*0180*/  LDC.64 R20, c[0x0][0x380] ;  /* 0x0000e000ff147b82 */ /* 0x000f220000000a00 */
[----:B------:R-:W2:Y:S01]  /*0190*/  LDCU UR14, c[0x0][0x398] ;  /* 0x00007300ff0e77ac */ /* 0x000ea20008000800 */
[----:B-1----:R-:W-:Y:S01]  /*01a0*/  ISETP.GE.AND P0, PT, R17, UR13, PT ;  /* 0x0000000d11007c0c */ /* 0x002fe2000bf06270 */
[----:B------:R-:W-:Y:S01]  /*01b0*/  IMAD R7, R18, UR13, R17 ;  /* 0x0000000d12077c24 */ /* 0x000fe2000f8e0211 */
[----:B------:R-:W-:-:S02]  /*01c0*/  UIADD3 UR4, UPT, UPT, -UR4, URZ, URZ ;  /* 0x000000ff04047290 */ /* 0x000fc4000fffe1ff */
[----:B------:R-:W-:Y:S01]  /*01d0*/  ISETP.LT.AND P0, PT, R19, UR12, !P0 ;  /* 0x0000000c13007c0c */ /* 0x000fe2000c701270 */
[----:B0-----:R-:W-:Y:S02]  /*01e0*/  ULEA UR5, UR7, UR5, 0x18 ;  /* 0x0000000507057291 */ /* 0x001fe4000f8ec0ff */
[----:B------:R-:W-:-:S04]  /*01f0*/  ULEA UR6, UR7, UR6, 0x18 ;  /* 0x0000000607067291 */ /* 0x000fc8000f8ec0ff */
[----:B------:R-:W-:Y:S02]  /*0200*/  LEA R5, R18, UR5, 0x7 ;  /* 0x0000000512057c11 */ /* 0x000fe4000f8e38ff */
[C---:B------:R-:W-:Y:S02]  /*0210*/  LEA R3, R16.reuse, UR6, 0x2 ;  /* 0x0000000610037c11 */ /* 0x040fe4000f8e10ff */
[----:B------:R-:W-:Y:S02]  /*0220*/  LEA R4, R16, R5, 0x2 ;  /* 0x0000000510047211 */ /* 0x000fe400078e10ff */
[----:B---3--:R-:W-:-:S07]  /*0230*/  LEA R0, R18, R3, 0x7 ;  /* 0x0000000312007211 */ /* 0x008fce00078e38ff */
.L_x_3:
[----:B------:R-:W-:Y:S01]  /*0240*/  ISETP.GE.AND P1, PT, R18, UR11, PT ;  /* 0x0000000b12007c0c */ /* 0x000fe2000bf26270 */
[----:B0-----:R-:W-:Y:S01]  /*0250*/  HFMA2 R15, -RZ, RZ, 0, 0 ;  /* 0x00000000ff0f7431 */ /* 0x001fe200000001ff */
[----:B------:R-:W-:Y:S01]  /*0260*/  ISETP.GE.AND P2, PT, R16, UR11, PT ;  /* 0x0000000b10007c0c */ /* 0x000fe2000bf46270 */
[----:B----4-:R-:W-:Y:S01]  /*0270*/  IMAD.WIDE R8, R6, 0x4, R20 ;  /* 0x0000000406087825 */ /* 0x010fe200078e0214 */
[----:B--2---:R-:W-:Y:S02]  /*0280*/  ISETP.GE.OR P1, PT, R17, R2, P1 ;  /* 0x000000021100720c */ /* 0x004fe40000f26670 */
[----:B------:R-:W-:Y:S02]  /*0290*/  ISETP.GE.OR P2, PT, R19, UR14, P2 ;  /* 0x0000000e13007c0c */ /* 0x000fe40009746670 */
[----:B------:R-:W-:-:S09]  /*02a0*/  MOV R13, RZ ;  /* 0x000000ff000d7202 */ /* 0x000fd20000000f00 */
[----:B------:R-:W0:Y:S02]  /*02b0*/  @!P1 LDC.64 R10, c[0x0][0x388] ;  /* 0x0000e200ff0a9b82 */ /* 0x000e240000000a00 */
[----:B------:R-:W2:Y:S01]  /*02c0*/  @!P2 LDG.E R13, desc[UR8][R8.64] ;  /* 0x00000008080da981 */ /* 0x000ea2000c1e1900 */
[----:B0-----:R-:W-:-:S05]  /*02d0*/  @!P1 IMAD.WIDE R10, R7, 0x4, R10 ;  /* 0x00000004070a9825 */ /* 0x001fca00078e020a */
[----:B------:R-:W3:Y:S01]  /*02e0*/  @!P1 LDG.E R15, desc[UR8][R10.64] ;  /* 0x000000080a0f9981 */ /* 0x000ee2000c1e1900 */
[----:B------:R-:W-:Y:S03]  /*02f0*/  BSSY.RECONVERGENT B0, `(.L_x_1) ;  /* 0x000004d000007945 */ /* 0x000fe60003800200 */
[----:B--2---:R0:W-:Y:S04]  /*0300*/  STS [R4], R13 ;  /* 0x0000000d04007388 */ /* 0x0041e80000000800 */
[----:B---3--:R0:W-:Y:S01]  /*0310*/  STS [R0], R15 ;  /* 0x0000000f00007388 */ /* 0x0081e20000000800 */
[----:B------:R-:W-:Y:S06]  /*0320*/  BAR.SYNC.DEFER_BLOCKING 0x0 ;  /* 0x0000000000007b1d */ /* 0x000fec0000010000 */
[----:B------:R-:W-:Y:S05]  /*0330*/  @!P0 BRA `(.L_x_2) ;  /* 0x0000000400208947 */ /* 0x000fea0003800000 */
[----:B------:R-:W-:Y:S04]  /*0340*/  LDS R8, [R3] ;  /* 0x0000000003087984 */ /* 0x000fe80000000800 */
[----:B0-----:R-:W0:Y:S04]  /*0350*/  LDS.128 R12, [R5] ;  /* 0x00000000050c7984 */ /* 0x001e280000000c00 */
[----:B------:R-:W1:Y:S04]  /*0360*/  LDS R27, [R3+0x80] ;  /* 0x00008000031b7984 */ /* 0x000e680000000800 */
[----:B------:R-:W2:Y:S04]  /*0370*/  LDS R25, [R3+0x100] ;  /* 0x0001000003197984 */ /* 0x000ea80000000800 */
[----:B------:R-:W3:Y:S04]  /*0380*/  LDS R24, [R3+0x180] ;  /* 0x0001800003187984 */ /* 0x000ee80000000800 */
[----:B------:R-:W-:Y:S04]  /*0390*/  LDS R22, [R3+0x280] ;  /* 0x0002800003167984 */ /* 0x000fe80000000800 */
[----:B------:R-:W-:Y:S01]  /*03a0*/  LDS R26, [R3+0xb80] ;  /* 0x000b8000031a7984 */ /* 0x000fe20000000800 */
[----:B0-----:R-:W-:-:S03]  /*03b0*/  FFMA R12, R12, R8, R23 ;  /* 0x000000080c0c7223 */ /* 0x001fc60000000017 */
[----:B------:R-:W-:Y:S01]  /*03c0*/  LDS R23, [R3+0x200] ;  /* 0x0002000003177984 */ /* 0x000fe20000000800 */
[----:B-1----:R-:W-:-:S03]  /*03d0*/  FFMA R12, R27, R13, R12 ;  /* 0x0000000d1b0c7223 */ /* 0x002fc6000000000c */
[----:B------:R-:W0:Y:S01]  /*03e0*/  LDS.128 R8, [R5+0x10] ;  /* 0x0000100005087984 */ /* 0x000e220000000c00 */
[----:B--2---:R-:W-:-:S03]  /*03f0*/  FFMA R13, R25, R14, R12 ;  /* 0x0000000e190d7223 */ /* 0x004fc6000000000c */
[----:B------:R-:W1:Y:S01]  /*0400*/  LDS R25, [R3+0x300] ;  /* 0x0003000003197984 */ /* 0x000e620000000800 */
[----:B---3--:R-:W-:-:S03]  /*0410*/  FFMA R13, R24, R15, R13 ;  /* 0x0000000f180d7223 */ /* 0x008fc6000000000d */
[----:B------:R-:W2:Y:S01]  /*0420*/  LDS R24, [R3+0x380] ;  /* 0x0003800003187984 */ /* 0x000ea20000000800 */
[----:B0-----:R-:W-:-:S03]  /*0430*/  FFMA R27, R8, R23, R13 ;  /* 0x00000017081b7223 */ /* 0x001fc6000000000d */
[----:B------:R-:W-:Y:S01]  /*0440*/  LDS R23, [R3+0x400] ;  /* 0x0004000003177984 */ /* 0x000fe20000000800 */
[----:B------:R-:W-:-:S03]  /*0450*/  FFMA R8, R22, R9, R27 ;  /* 0x0000000916087223 */ /* 0x000fc6000000001b */
[----:B------:R-:W0:Y:S01]  /*0460*/  LDS.128 R12, [R5+0x20] ;  /* 0x00002000050c7984 */ /* 0x000e220000000c00 */
[----:B-1----:R-:W-:-:S03]  /*0470*/  FFMA R9, R25, R10, R8 ;  /* 0x0000000a19097223 */ /* 0x002fc60000000008 */
[----:B------:R-:W1:Y:S01]  /*0480*/  LDS R22, [R3+0x480] ;  /* 0x0004800003167984 */ /* 0x000e620000000800 */
[----:B--2---:R-:W-:-:S03]  /*0490*/  FFMA R9, R24, R11, R9 ;  /* 0x0000000b18097223 */ /* 0x004fc60000000009 */
[----:B------:R-:W2:Y:S04]  /*04a0*/  LDS R25, [R3+0x500] ;  /* 0x0005000003197984 */ /* 0x000ea80000000800 */
[----:B------:R-:W3:Y:S01]  /*04b0*/  LDS R24, [R3+0x580] ;  /* 0x0005800003187984 */ /* 0x000ee20000000800 */
[----:B0-----:R-:W-:-:S03]  /*04c0*/  FFMA R27, R12, R23, R9 ;  /* 0x000000170c1b7223 */ /* 0x001fc60000000009 */
[----:B------:R-:W-:Y:S01]  /*04d0*/  LDS R23, [R3+0x600] ;  /* 0x0006000003177984 */ /* 0x000fe20000000800 */
[----:B-1----:R-:W-:-:S03]  /*04e0*/  FFMA R12, R22, R13, R27 ;  /* 0x0000000d160c7223 */ /* 0x002fc6000000001b */
[----:B------:R-:W0:Y:S01]  /*04f0*/  LDS.128 R8, [R5+0x30] ;  /* 0x0000300005087984 */ /* 0x000e220000000c00 */
[----:B--2---:R-:W-:-:S03]  /*0500*/  FFMA R13, R25, R14, R12 ;  /* 0x0000000e190d7223 */ /* 0x004fc6000000000c */
[----:B------:R-:W1:Y:S01]  /*0510*/  LDS R22, [R3+0x680] ;  /* 0x0006800003167984 */ /* 0x000e620000000800 */
[----:B---3--:R-:W-:-:S03]  /*0520*/  FFMA R13, R24, R15, R13 ;  /* 0x0000000f180d7223 */ /* 0x008fc6000000000d */
        /* <DEDUP_REMOVED lines=19> */
[----:B------:R-:W-:Y:S04]  /*0660*/  LDS R27, [R3+0xc00] ;  /* 0x000c0000031b7984 */ /* 0x000fe80000000800 */
[----:B------:R-:W-:Y:S01]  /*0670*/  LDS R24, [R3+0xc80] ;  /* 0x000c800003187984 */ /* 0x000fe20000000800 */
[----:B0-----:R-:W-:-:S03]  /*0680*/  FFMA R23, R8, R23, R13 ;  /* 0x0000001708177223 */ /* 0x001fc6000000000d */
[----:B------:R-:W0:Y:S01]  /*0690*/  LDS.128 R12, [R5+0x60] ;  /* 0x00006000050c7984 */ /* 0x000e220000000c00 */
[----:B-1----:R-:W-:-:S03]  /*06a0*/  FFMA R22, R22, R9, R23 ;  /* 0x0000000916167223 */ /* 0x002fc60000000017 */
[----:B------:R-:W1:Y:S01]  /*06b0*/  LDS R23, [R3+0xd00] ;  /* 0x000d000003177984 */ /* 0x000e620000000800 */
[----:B--2---:R-:W-:-:S03]  /*06c0*/  FFMA R25, R25, R10, R22 ;  /* 0x0000000a19197223 */ /* 0x004fc60000000016 */
[----:B------:R-:W2:Y:S01]  /*06d0*/  LDS R22, [R3+0xd80] ;  /* 0x000d800003167984 */ /* 0x000ea20000000800 */
[----:B------:R-:W-:-:S03]  /*06e0*/  FFMA R11, R26, R11, R25 ;  /* 0x0000000b1a0b7223 */ /* 0x000fc60000000019 */
[----:B------:R-:W-:Y:S01]  /*06f0*/  LDS R25, [R3+0xe00] ;  /* 0x000e000003197984 */ /* 0x000fe20000000800 */
[----:B0-----:R-:W-:-:S03]  /*0700*/  FFMA R27, R12, R27, R11 ;  /* 0x0000001b0c1b7223 */ /* 0x001fc6000000000b */
[----:B------:R-:W0:Y:S01]  /*0710*/  LDS.128 R8, [R5+0x70] ;  /* 0x0000700005087984 */ /* 0x000e220000000c00 */
[----:B------:R-:W-:-:S03]  /*0720*/  FFMA R24, R24, R13, R27 ;  /* 0x0000000d18187223 */ /* 0x000fc6000000001b */
[----:B------:R-:W3:Y:S01]  /*0730*/  LDS R27, [R3+0xe80] ;  /* 0x000e8000031b7984 */ /* 0x000ee20000000800 */
[----:B-1----:R-:W-:-:S03]  /*0740*/  FFMA R23, R23, R14, R24 ;  /* 0x0000000e17177223 */ /* 0x002fc60000000018 */
[----:B------:R-:W1:Y:S01]  /*0750*/  LDS R13, [R3+0xf00] ;  /* 0x000f0000030d7984 */ /* 0x000e620000000800 */
[----:B--2---:R-:W-:-:S03]  /*0760*/  FFMA R15, R22, R15, R23 ;  /* 0x0000000f160f7223 */ /* 0x004fc60000000017 */
[----:B------:R-:W2:Y:S01]  /*0770*/  LDS R12, [R3+0xf80] ;  /* 0x000f8000030c7984 */ /* 0x000ea20000000800 */
[----:B0-----:R-:W-:-:S04]  /*0780*/  FFMA R8, R8, R25, R15 ;  /* 0x0000001908087223 */ /* 0x001fc8000000000f */
[----:B---3--:R-:W-:-:S04]  /*0790*/  FFMA R8, R27, R9, R8 ;  /* 0x000000091b087223 */ /* 0x008fc80000000008 */
[----:B-1----:R-:W-:-:S04]  /*07a0*/  FFMA R13, R13, R10, R8 ;  /* 0x0000000a0d0d7223 */ /* 0x002fc80000000008 */
[----:B--2---:R-:W-:-:S07]  /*07b0*/  FFMA R23, R12, R11, R13 ;  /* 0x0000000b0c177223 */ /* 0x004fce000000000d */
.L_x_2:
[----:B------:R-:W-:Y:S05]  /*07c0*/  BSYNC.RECONVERGENT B0 ;  /* 0x0000000000007941 */ /* 0x000fea0003800200 */
.L_x_1:
[----:B------:R-:W-:Y:S01]  /*07d0*/  BAR.SYNC.DEFER_BLOCKING 0x0 ;  /* 0x0000000000007b1d */ /* 0x000fe20000010000 */
[----:B------:R-:W-:Y:S01]  /*07e0*/  UIADD3 UR4, UPT, UPT, UR4, 0x1, URZ ;  /* 0x0000000104047890 */ /* 0x000fe2000fffe0ff */
[----:B------:R-:W-:Y:S02]  /*07f0*/  IADD3 R18, PT, PT, R18, 0x20, RZ ;  /* 0x0000002012127810 */ /* 0x000fe40007ffe0ff */
[----:B------:R-:W-:Y:S01]  /*0800*/  IADD3 R6, PT, PT, R6, 0x20, RZ ;  /* 0x0000002006067810 */ /* 0x000fe20007ffe0ff */
[----:B------:R-:W-:Y:S01]  /*0810*/  UISETP.NE.AND UP0, UPT, UR4, URZ, UPT ;  /* 0x000000ff0400728c */ /* 0x000fe2000bf05270 */
[----:B------:R-:W-:Y:S02]  /*0820*/  IADD3 R16, PT, PT, R16, 0x20, RZ ;  /* 0x0000002010107810 */ /* 0x000fe40007ffe0ff */
[----:B------:R-:W-:-:S06]  /*0830*/  LEA R7, R2, R7, 0x5 ;  /* 0x0000000702077211 */ /* 0x000fcc00078e28ff */
[----:B------:R-:W-:Y:S05]  /*0840*/  BRA.U UP0, `(.L_x_3) ;  /* 0xfffffff9007c7547 */ /* 0x000fea000b83ffff */
.L_x_0:
[----:B------:R-:W1:Y:S02]  /*0850*/  LDCU.64 UR6, c[0x0][0x398] ;  /* 0x00007300ff0677ac */ /* 0x000e640008000a00 */
[----:B-1----:R-:W-:-:S04]  /*0860*/  ISETP.GE.AND P0, PT, R17, UR7, PT ;  /* 0x0000000711007c0c */ /* 0x002fc8000bf06270 */
[----:B------:R-:W-:-:S13]  /*0870*/  ISETP.GE.OR P0, PT, R19, UR6, P0 ;  /* 0x0000000613007c0c */ /* 0x000fda0008706670 */
[----:B------:R-:W-:Y:S05]  /*0880*/  @P0 EXIT ;  /* 0x000000000000094d */ /* 0x000fea0003800000 */
[----:B------:R-:W1:Y:S01]  /*0890*/  LDC.64 R2, c[0x0][0x390] ;  /* 0x0000e400ff027b82 */ /* 0x000e620000000a00 */
[----:B------:R-:W-:Y:S01]  /*08a0*/  IMAD R17, R19, UR7, R17 ;  /* 0x0000000713117c24 */ /* 0x000fe2000f8e0211 */
[----:B------:R-:W2:Y:S01]  /*08b0*/  LDCU UR4, c[0x0][0x3a8] ;  /* 0x00007500ff0477ac */ /* 0x000ea20008000800 */
[----:B------:R-:W3:Y:S02]  /*08c0*/  LDCU UR5, c[0x0][0x3a4] ;  /* 0x00007480ff0577ac */ /* 0x000ee40008000800 */
[----:B-1----:R-:W-:-:S05]  /*08d0*/  IMAD.WIDE R2, R17, 0x4, R2 ;  /* 0x0000000411027825 */ /* 0x002fca00078e0202 */
[----:B0-----:R-:W2:Y:S02]  /*08e0*/  LDG.E R0, desc[UR8][R2.64] ;  /* 0x0000000802007981 */ /* 0x001ea4000c1e1900 */
[----:B--2---:R-:W-:-:S04]  /*08f0*/  FMUL R0, R0, UR4 ;  /* 0x0000000400007c20 */ /* 0x004fc80008400000 */
[----:B---3--:R-:W-:-:S05]  /*0900*/  FFMA R23, R23, UR5, R0 ;  /* 0x0000000517177c23 */ /* 0x008fca0008000000 */
[----:B------:R-:W-:Y:S01]  /*0910*/  STG.E desc[UR8][R2.64], R23 ;  /* 0x0000001702007986 */ /* 0x000fe2000c101908 */
[----:B------:R-:W-:Y:S05]  /*0920*/  EXIT ;  /* 0x000000000000794d */ /* 0x000fea0003800000 */
.L_x_4:
[----:B------:R-:W-:-:S00]  /*0930*/  BRA `(.L_x_4) ;  /* 0xfffffffc00fc7947 */ /* 0x000fc0000383ffff */
[----:B------:R-:W-:-:S00]  /*0940*/  NOP ;  /* 0x0000000000007918 */ /* 0x000fc00000000000 */
        /* <DEDUP_REMOVED lines=11> */
.L_x_15:


//--------------------- .text._Z22sgemm_naive_coalescingPfS_S_iiiff --------------------------
	.section	.text._Z22sgemm_naive_coalescingPfS_S_iiiff,"ax",@progbits
	.align	128
        .global         _Z22sgemm_naive_coalescingPfS_S_iiiff
        .type           _Z22sgemm_naive_coalescingPfS_S_iiiff,@function
        .size           _Z22sgemm_naive_coalescingPfS_S_iiiff,(.L_x_16 - _Z22sgemm_naive_coalescingPfS_S_iiiff)
        .other          _Z22sgemm_naive_coalescingPfS_S_iiiff,@"STO_CUDA_ENTRY STV_DEFAULT"
_Z22sgemm_naive_coalescingPfS_S_iiiff:
.text._Z22sgemm_naive_coalescingPfS_S_iiiff:
[----:B------:R-:W-:Y:S01]  /*0000*/  LDC R1, c[0x0][0x37c] ;  /* 0x0000df00ff017b82 */ /* 0x000fe20000000800 */
[----:B------:R-:W0:Y:S07]  /*0010*/  S2R R5, SR_TID.X ;  /* 0x0000000000057919 */ /* 0x000e2e0000002100 */
[----:B------:R-:W0:Y:S01]  /*0020*/  S2UR UR4, SR_CTAID.X ;  /* 0x00000000000479c3 */ /* 0x000e220000002500 */
[----:B------:R-:W1:Y:S07]  /*0030*/  S2R R4, SR_TID.Y ;  /* 0x0000000000047919 */ /* 0x000e6e0000002200 */
[----:B------:R-:W0:Y:S08]  /*0040*/  LDC R0, c[0x0][0x360] ;  /* 0x0000d800ff007b82 */ /* 0x000e300000000800 */
[----:B------:R-:W1:Y:S08]  /*0050*/  S2UR UR5, SR_CTAID.Y ;  /* 0x00000000000579c3 */ /* 0x000e700000002600 */
[----:B------:R-:W1:Y:S08]  /*0060*/  LDC R19, c[0x0][0x364] ;  /* 0x0000d900ff137b82 */ /* 0x000e700000000800 */
[----:B------:R-:W2:Y:S01]  /*0070*/  LDC.64 R2, c[0x0][0x398] ;  /* 0x0000e600ff027b82 */ /* 0x000ea20000000a00 */
[----:B0-----:R-:W-:-:S02]  /*0080*/  IMAD R0, R0, UR4, R5 ;  /* 0x0000000400007c24 */ /* 0x001fc4000f8e0205 */
[----:B-1----:R-:W-:-:S03]  /*0090*/  IMAD R19, R19, UR5, R4 ;  /* 0x0000000513137c24 */ /* 0x002fc6000f8e0204 */
[----:B--2---:R-:W-:-:S04]  /*00a0*/  ISETP.GE.AND P0, PT, R0, R3, PT ;  /* 0x000000030000720c */ /* 0x004fc80003f06270 */
[----:B------:R-:W-:-:S13]  /*00b0*/  ISETP.GE.OR P0, PT, R19, R2, P0 ;  /* 0x000000021300720c */ /* 0x000fda0000706670 */
[----:B------:R-:W-:Y:S05]  /*00c0*/  @P0 EXIT ;  /* 0x000000000000094d */ /* 0x000fea0003800000 */
[----:B------:R-:W0:Y:S01]  /*00d0*/  LDC R2, c[0x0][0x3a0] ;  /* 0x0000e800ff027b82 */ /* 0x000e220000000800 */
[----:B------:R-:W1:Y:S01]  /*00e0*/  LDCU.64 UR4, c[0x0][0x358] ;  /* 0x00006b00ff0477ac */ /* 0x000e620008000a00 */
[----:B------:R-:W-:Y:S01]  /*00f0*/  HFMA2 R24, -RZ, RZ, 0, 0 ;  /* 0x00000000ff187431 */ /* 0x000fe200000001ff */
[----:B0-----:R-:W-:-:S13]  /*0100*/  ISETP.GE.AND P0, PT, R2, 0x1, PT ;  /* 0x000000010200780c */ /* 0x001fda0003f06270 */
[----:B-1----:R-:W-:Y:S05]  /*0110*/  @!P0 BRA `(.L_x_5) ;  /* 0x0000000400e08947 */ /* 0x002fea0003800000 */
[C---:B------:R-:W-:Y:S01]  /*0120*/  ISETP.GE.U32.AND P1, PT, R2.reuse, 0x8, PT ;  /* 0x000000080200780c */ /* 0x040fe20003f26070 */
[----:B------:R-:W-:Y:S01]  /*0130*/  IMAD R20, R19, R2, RZ ;  /* 0x0000000213147224 */ /* 0x000fe200078e02ff */
[----:B------:R-:W-:Y:S02]  /*0140*/  LOP3.LUT R27, R2, 0x7, RZ, 0xc0, !PT ;  /* 0x00000007021b7812 */ /* 0x000fe400078ec0ff */
[----:B------:R-:W-:Y:S02]  /*0150*/  MOV R24, RZ ;  /* 0x000000ff00187202 */ /* 0x000fe40000000f00 */
[----:B------:R-:W-:Y:S02]  /*0160*/  ISETP.NE.AND P0, PT, R27, RZ, PT ;  /* 0x000000ff1b00720c */ /* 0x000fe40003f05270 */
[----:B------:R-:W-:-:S05]  /*0170*/  MOV R21, RZ ;  /* 0x000000ff00157202 */ /* 0x000fca0000000f00 */
[----:B------:R-:W-:Y:S06]  /*0180*/  @!P1 BRA `(.L_x_6) ;  /* 0x0000000000c49947 */ /* 0x000fec0003800000 */
[----:B------:R-:W0:Y:S01]  /*0190*/  LDC.64 R4, c[0x0][0x380] ;  /* 0x0000e000ff047b82 */ /* 0x000e220000000a00 */
[----:B------:R-:W-:Y:S02]  /*01a0*/  LOP3.LUT R21, R2, 0x7ffffff8, RZ, 0xc0, !PT ;  /* 0x7ffffff802157812 */ /* 0x000fe400078ec0ff */
[----:B------:R-:W-:Y:S02]  /*01b0*/  MOV R24, RZ ;  /* 0x000000ff00187202 */ /* 0x000fe40000000f00 */
[----:B------:R-:W-:Y:S02]  /*01c0*/  MOV R18, R0 ;  /* 0x0000000000127202 */ /* 0x000fe40000000f00 */
[----:B------:R-:W-:Y:S01]  /*01d0*/  IADD3 R22, PT, PT, -R21, RZ, RZ ;  /* 0x000000ff15167210 */ /* 0x000fe20007ffe1ff */
[----:B0-----:R-:W-:-:S03]  /*01e0*/  IMAD.WIDE.U32 R4, R20, 0x4, R4 ;  /* 0x0000000414047825 */ /* 0x001fc600078e0004 */
[----:B------:R-:W-:-:S04]  /*01f0*/  IADD3 R6, P1, PT, R4, 0x10, RZ ;  /* 0x0000001004067810 */ /* 0x000fc80007f3e0ff */
[----:B------:R-:W-:-:S09]  /*0200*/  IADD3.X R7, PT, PT, RZ, R5, RZ, P1, !PT ;  /* 0x00000005ff077210 */ /* 0x000fd20000ffe4ff */
.L_x_7:
[----:B------:R-:W0:Y:S01]  /*0210*/  LDC.64 R16, c[0x0][0x388] ;  /* 0x0000e200ff107b82 */ /* 0x000e220000000a00 */
[----:B------:R-:W-:Y:S02]  /*0220*/  MOV R4, R6 ;  /* 0x0000000600047202 */ /* 0x000fe40000000f00 */
[----:B------:R-:W-:-:S05]  /*0230*/  MOV R5, R7 ;  /* 0x0000000700057202 */ /* 0x000fca0000000f00 */
[----:B------:R-:W2:Y:S04]  /*0240*/  LDG.E R25, desc[UR4][R4.64+-0x10] ;  /* 0xfffff00404197981 */ /* 0x000ea8000c1e1900 */
[----:B------:R-:W3:Y:S04]  /*0250*/  LDG.E R23, desc[UR4][R4.64+-0xc] ;  /* 0xfffff40404177981 */ /* 0x000ee8000c1e1900 */
[----:B------:R-:W4:Y:S04]  /*0260*/  LDG.E R29, desc[UR4][R4.64+-0x8] ;  /* 0xfffff804041d7981 */ /* 0x000f28000c1e1900 */
[----:B------:R-:W5:Y:S01]  /*0270*/  LDG.E R28, desc[UR4][R4.64+-0x4] ;  /* 0xfffffc04041c7981 */ /* 0x000f62000c1e1900 */
[----:B0-----:R-:W-:-:S05]  /*0280*/  IMAD.WIDE R16, R18, 0x4, R16 ;  /* 0x0000000412107825 */ /* 0x001fca00078e0210 */
[----:B------:R0:W2:Y:S01]  /*0290*/  LDG.E R26, desc[UR4][R16.64] ;  /* 0x00000004101a7981 */ /* 0x0000a2000c1e1900 */
[----:B------:R-:W-:-:S04]  /*02a0*/  IMAD.WIDE R14, R3, 0x4, R16 ;  /* 0x00000004030e7825 */ /* 0x000fc800078e0210 */
[C---:B------:R-:W-:Y:S02]  /*02b0*/  IMAD.WIDE R6, R3.reuse, 0x4, R14 ;  /* 0x0000000403067825 */ /* 0x040fe400078e020e */
[----:B------:R-:W3:Y:S02]  /*02c0*/  LDG.E R14, desc[UR4][R14.64] ;  /* 0x000000040e0e7981 */ /* 0x000ee4000c1e1900 */
[C---:B------:R-:W-:Y:S02]  /*02d0*/  IMAD.WIDE R10, R3.reuse, 0x4, R6 ;  /* 0x00000004030a7825 */ /* 0x040fe400078e0206 */
[----:B------:R-:W4:Y:S02]  /*02e0*/  LDG.E R6, desc[UR4][R6.64] ;  /* 0x0000000406067981 */ /* 0x000f24000c1e1900 */
[C---:B------:R-:W-:Y:S02]  /*02f0*/  IMAD.WIDE R8, R3.reuse, 0x4, R10 ;  /* 0x0000000403087825 */ /* 0x040fe400078e020a */
[----:B------:R-:W5:Y:S02]  /*0300*/  LDG.E R10, desc[UR4][R10.64] ;  /* 0x000000040a0a7981 */ /* 0x000f64000c1e1900 */
[----:B------:R-:W-:-:S02]  /*0310*/  IMAD.WIDE R12, R3, 0x4, R8 ;  /* 0x00000004030c7825 */ /* 0x000fc400078e0208 */
[----:B------:R-:W5:Y:S04]  /*0320*/  LDG.E R7, desc[UR4][R4.64] ;  /* 0x0000000404077981 */ /* 0x000f68000c1e1900 */
[----:B------:R-:W5:Y:S01]  /*0330*/  LDG.E R8, desc[UR4][R8.64] ;  /* 0x0000000408087981 */ /* 0x000f62000c1e1900 */
[----:B0-----:R-:W-:-:S03]  /*0340*/  IMAD.WIDE R16, R3, 0x4, R12 ;  /* 0x0000000403107825 */ /* 0x001fc600078e020c */
[----:B------:R-:W5:Y:S04]  /*0350*/  LDG.E R12, desc[UR4][R12.64] ;  /* 0x000000040c0c7981 */ /* 0x000f68000c1e1900 */
[----:B------:R-:W5:Y:S04]  /*0360*/  LDG.E R15, desc[UR4][R16.64] ;  /* 0x00000004100f7981 */ /* 0x000f68000c1e1900 */
[----:B------:R-:W5:Y:S04]  /*0370*/  LDG.E R9, desc[UR4][R4.64+0x4] ;  /* 0x0000040404097981 */ /* 0x000f68000c1e1900 */
[----:B------:R-:W5:Y:S01]  /*0380*/  LDG.E R11, desc[UR4][R4.64+0xc] ;  /* 0x00000c04040b7981 */ /* 0x000f62000c1e1900 */
[----:B--2---:R-:W-:Y:S01]  /*0390*/  FFMA R26, R25, R26, R24 ;  /* 0x0000001a191a7223 */ /* 0x004fe20000000018 */
[----:B------:R-:W-:-:S02]  /*03a0*/  IMAD.WIDE R24, R3, 0x4, R16 ;  /* 0x0000000403187825 */ /* 0x000fc400078e0210 */
[----:B------:R-:W2:Y:S04]  /*03b0*/  LDG.E R16, desc[UR4][R4.64+0x8] ;  /* 0x0000080404107981 */ /* 0x000ea8000c1e1900 */
[----:B------:R-:W2:Y:S01]  /*03c0*/  LDG.E R24, desc[UR4][R24.64] ;  /* 0x0000000418187981 */ /* 0x000ea2000c1e1900 */
[----:B---3--:R-:W-:Y:S01]  /*03d0*/  FFMA R14, R23, R14, R26 ;  /* 0x0000000e170e7223 */ /* 0x008fe2000000001a */
[----:B------:R-:W-:-:S03]  /*03e0*/  IADD3 R22, PT, PT, R22, 0x8, RZ ;  /* 0x0000000816167810 */ /* 0x000fc60007ffe0ff */
[----:B----4-:R-:W-:Y:S01]  /*03f0*/  FFMA R29, R29, R6, R14 ;  /* 0x000000061d1d7223 */ /* 0x010fe2000000000e */
[----:B------:R-:W-:-:S03]  /*0400*/  ISETP.NE.AND P1, PT, R22, RZ, PT ;  /* 0x000000ff1600720c */ /* 0x000fc60003f25270 */
[----:B-----5:R-:W-:Y:S01]  /*0410*/  FFMA R10, R28, R10, R29 ;  /* 0x0000000a1c0a7223 */ /* 0x020fe2000000001d */
[----:B------:R-:W-:-:S03]  /*0420*/  IADD3 R6, P2, PT, R4, 0x20, RZ ;  /* 0x0000002004067810 */ /* 0x000fc60007f5e0ff */
[----:B------:R-:W-:Y:S01]  /*0430*/  FFMA R8, R7, R8, R10 ;  /* 0x0000000807087223 */ /* 0x000fe2000000000a */
[----:B------:R-:W-:Y:S02]  /*0440*/  IADD3.X R7, PT, PT, RZ, R5, RZ, P2, !PT ;  /* 0x00000005ff077210 */ /* 0x000fe400017fe4ff */
[----:B------:R-:W-:Y:S01]  /*0450*/  LEA R18, R3, R18, 0x3 ;  /* 0x0000001203127211 */ /* 0x000fe200078e18ff */
[----:B------:R-:W-:-:S04]  /*0460*/  FFMA R9, R9, R12, R8 ;  /* 0x0000000c09097223 */ /* 0x000fc80000000008 */
[----:B--2---:R-:W-:-:S04]  /*0470*/  FFMA R16, R16, R15, R9 ;  /* 0x0000000f10107223 */ /* 0x004fc80000000009 */
[----:B------:R-:W-:Y:S01]  /*0480*/  FFMA R24, R11, R24, R16 ;  /* 0x000000180b187223 */ /* 0x000fe20000000010 */
[----:B------:R-:W-:Y:S06]  /*0490*/  @P1 BRA `(.L_x_7) ;  /* 0xfffffffc005c1947 */ /* 0x000fec000383ffff */
.L_x_6:
[----:B------:R-:W-:Y:S05]  /*04a0*/  @!P0 BRA `(.L_x_5) ;  /* 0x0000000000fc8947 */ /* 0x000fea0003800000 */
[----:B------:R-:W-:Y:S02]  /*04b0*/  ISETP.GE.U32.AND P1, PT, R27, 0x4, PT ;  /* 0x000000041b00780c */ /* 0x000fe40003f26070 */
[----:B------:R-:W-:-:S04]  /*04c0*/  LOP3.LUT R16, R2, 0x3, RZ, 0xc0, !PT ;  /* 0x0000000302107812 */ /* 0x000fc800078ec0ff */
[----:B------:R-:W-:-:S07]  /*04d0*/  ISETP.NE.AND P0, PT, R16, RZ, PT ;  /* 0x000000ff1000720c */ /* 0x000fce0003f05270 */
[----:B------:R-:W-:Y:S06]  /*04e0*/  @!P1 BRA `(.L_x_8) ;  /* 0x00000000006c9947 */ /* 0x000fec0003800000 */
[----:B------:R-:W0:Y:S01]  /*04f0*/  LDC.64 R6, c[0x0][0x388] ;  /* 0x0000e200ff067b82 */ /* 0x000e220000000a00 */
[----:B------:R-:W1:Y:S01]  /*0500*/  LDCU.64 UR6, c[0x0][0x380] ;  /* 0x00007000ff0677ac */ /* 0x000e620008000a00 */
[----:B------:R-:W-:Y:S01]  /*0510*/  IMAD R9, R21, R3, R0 ;  /* 0x0000000315097224 */ /* 0x000fe200078e0200 */
[CC--:B------:R-:W-:Y:S02]  /*0520*/  IADD3 R5, PT, PT, R20.reuse, R21.reuse, RZ ;  /* 0x0000001514057210 */ /* 0x0c0fe40007ffe0ff */
[----:B------:R-:W-:-:S03]  /*0530*/  IADD3 R10, P1, PT, R20, R21, RZ ;  /* 0x00000015140a7210 */ /* 0x000fc60007f3e0ff */
[----:B------:R-:W2:Y:S01]  /*0540*/  LDC.64 R14, c[0x0][0x380] ;  /* 0x0000e000ff0e7b82 */ /* 0x000ea20000000a00 */
[----:B0-----:R-:W-:-:S04]  /*0550*/  IMAD.WIDE R6, R9, 0x4, R6 ;  /* 0x0000000409067825 */ /* 0x001fc800078e0206 */
[----:B------:R-:W-:Y:S02]  /*0560*/  IMAD.WIDE R8, R3, 0x4, R6 ;  /* 0x0000000403087825 */ /* 0x000fe400078e0206 */
[----:B------:R-:W3:Y:S02]  /*0570*/  LDG.E R6, desc[UR4][R6.64] ;  /* 0x0000000406067981 */ /* 0x000ee4000c1e1900 */
[----:B--2---:R-:W-:Y:S01]  /*0580*/  IMAD.WIDE.U32 R14, R5, 0x4, R14 ;  /* 0x00000004050e7825 */ /* 0x004fe200078e000e */
[----:B------:R-:W-:Y:S02]  /*0590*/  IADD3.X R5, PT, PT, RZ, RZ, RZ, P1, !PT ;  /* 0x000000ffff057210 */ /* 0x000fe40000ffe4ff */
[----:B-1----:R-:W-:-:S03]  /*05a0*/  LEA R4, P1, R10, UR6, 0x2 ;  /* 0x000000060a047c11 */ /* 0x002fc6000f8210ff */
[----:B------:R-:W3:Y:S01]  /*05b0*/  LDG.E R15, desc[UR4][R14.64] ;  /* 0x000000040e0f7981 */ /* 0x000ee2000c1e1900 */
[----:B------:R-:W-:Y:S01]  /*05c0*/  LEA.HI.X R5, R10, UR7, R5, 0x2, P1 ;  /* 0x000000070a057c11 */ /* 0x000fe200088f1405 */
[C---:B------:R-:W-:Y:S02]  /*05d0*/  IMAD.WIDE R10, R3.reuse, 0x4, R8 ;  /* 0x00000004030a7825 */ /* 0x040fe400078e0208 */
[----:B------:R-:W2:Y:S04]  /*05e0*/  LDG.E R8, desc[UR4][R8.64] ;  /* 0x0000000408087981 */ /* 0x000ea8000c1e1900 */
[----:B------:R-:W2:Y:S01]  /*05f0*/  LDG.E R17, desc[UR4][R4.64+0x4] ;  /* 0x0000040404117981 */ /* 0x000ea2000c1e1900 */
[----:B------:R-:W-:-:S03]  /*0600*/  IMAD.WIDE R12, R3, 0x4, R10 ;  /* 0x00000004030c7825 */ /* 0x000fc600078e020a */
[----:B------:R-:W4:Y:S04]  /*0610*/  LDG.E R22, desc[UR4][R10.64] ;  /* 0x000000040a167981 */ /* 0x000f28000c1e1900 */
[----:B------:R-:W4:Y:S04]  /*0620*/  LDG.E R18, desc[UR4][R4.64+0x8] ;  /* 0x0000080404127981 */ /* 0x000f28000c1e1900 */
[----:B------:R-:W5:Y:S04]  /*0630*/  LDG.E R26, desc[UR4][R4.64+0xc] ;  /* 0x00000c04041a7981 */ /* 0x000f68000c1e1900 */
[----:B------:R-:W5:Y:S01]  /*0640*/  LDG.E R12, desc[UR4][R12.64] ;  /* 0x000000040c0c7981 */ /* 0x000f62000c1e1900 */
[----:B------:R-:W-:Y:S01]  /*0650*/  IADD3 R21, PT, PT, R21, 0x4, RZ ;  /* 0x0000000415157810 */ /* 0x000fe20007ffe0ff */
[----:B---3--:R-:W-:-:S04]  /*0660*/  FFMA R24, R15, R6, R24 ;  /* 0x000000060f187223 */ /* 0x008fc80000000018 */
[----:B--2---:R-:W-:-:S04]  /*0670*/  FFMA R17, R17, R8, R24 ;  /* 0x0000000811117223 */ /* 0x004fc80000000018 */
[----:B----4-:R-:W-:-:S04]  /*0680*/  FFMA R17, R18, R22, R17 ;  /* 0x0000001612117223 */ /* 0x010fc80000000011 */
[----:B-----5:R-:W-:-:S07]  /*0690*/  FFMA R24, R26, R12, R17 ;  /* 0x0000000c1a187223 */ /* 0x020fce0000000011 */
.L_x_8:
[----:B------:R-:W-:Y:S05]  /*06a0*/  @!P0 BRA `(.L_x_5) ;  /* 0x00000000007c8947 */ /* 0x000fea0003800000 */
[----:B------:R-:W-:Y:S01]  /*06b0*/  ISETP.NE.AND P1, PT, R16, 0x1, PT ;  /* 0x000000011000780c */ /* 0x000fe20003f25270 */
[----:B------:R-:W0:Y:S01]  /*06c0*/  LDC.64 R12, c[0x0][0x380] ;  /* 0x0000e000ff0c7b82 */ /* 0x000e220000000a00 */
[----:B------:R-:W-:-:S04]  /*06d0*/  LOP3.LUT R2, R2, 0x1, RZ, 0xc0, !PT ;  /* 0x0000000102027812 */ /* 0x000fc800078ec0ff */
[----:B------:R-:W-:-:S03]  /*06e0*/  ISETP.NE.U32.AND P0, PT, R2, 0x1, PT ;  /* 0x000000010200780c */ /* 0x000fc60003f05070 */
[----:B------:R-:W1:Y:S04]  /*06f0*/  LDC.64 R10, c[0x0][0x388] ;  /* 0x0000e200ff0a7b82 */ /* 0x000e680000000a00 */
[CC--:B------:R-:W-:Y:S02]  /*0700*/  @P1 IADD3 R15, PT, PT, R20.reuse, R21.reuse, RZ ;  /* 0x00000015140f1210 */ /* 0x0c0fe40007ffe0ff */
[----:B------:R-:W-:Y:S02]  /*0710*/  @P1 IADD3 R2, P2, PT, R20, R21, RZ ;  /* 0x0000001514021210 */ /* 0x000fe40007f5e0ff */
[----:B------:R-:W2:Y:S02]  /*0720*/  @P1 LDC.64 R4, c[0x0][0x380] ;  /* 0x0000e000ff041b82 */ /* 0x000ea40000000a00 */
[----:B------:R-:W-:-:S06]  /*0730*/  @P1 IADD3.X R14, PT, PT, RZ, RZ, RZ, P2, !PT ;  /* 0x000000ffff0e1210 */ /* 0x000fcc00017fe4ff */
[----:B------:R-:W3:Y:S01]  /*0740*/  LDC.64 R6, c[0x0][0x380] ;  /* 0x0000e000ff067b82 */ /* 0x000ee20000000a00 */
[----:B0-----:R-:W-:-:S04]  /*0750*/  @P1 IMAD.WIDE.U32 R12, R15, 0x4, R12 ;  /* 0x000000040f0c1825 */ /* 0x001fc800078e000c */
[C---:B------:R-:W-:Y:S01]  /*0760*/  @P1 IMAD R15, R21.reuse, R3, R0 ;  /* 0x00000003150f1224 */ /* 0x040fe200078e0200 */
[----:B------:R-:W-:Y:S01]  /*0770*/  @P1 IADD3 R21, PT, PT, R21, 0x2, RZ ;  /* 0x0000000215151810 */ /* 0x000fe20007ffe0ff */
[----:B------:R-:W4:Y:S01]  /*0780*/  @P1 LDG.E R13, desc[UR4][R12.64] ;  /* 0x000000040c0d1981 */ /* 0x000f22000c1e1900 */
[----:B------:R-:W0:Y:S01]  /*0790*/  LDC.64 R8, c[0x0][0x388] ;  /* 0x0000e200ff087b82 */ /* 0x000e220000000a00 */
[----:B-1----:R-:W-:Y:S01]  /*07a0*/  @P1 IMAD.WIDE R10, R15, 0x4, R10 ;  /* 0x000000040f0a1825 */ /* 0x002fe200078e020a */
[----:B------:R-:W-:Y:S02]  /*07b0*/  @!P0 IADD3 R17, PT, PT, R20, R21, RZ ;  /* 0x0000001514118210 */ /* 0x000fe40007ffe0ff */
[----:B--2---:R-:W-:Y:S01]  /*07c0*/  @P1 LEA R4, P2, R2, R4, 0x2 ;  /* 0x0000000402041211 */ /* 0x004fe200078410ff */
[----:B------:R-:W-:-:S03]  /*07d0*/  @!P0 IMAD R21, R21, R3, R0 ;  /* 0x0000000315158224 */ /* 0x000fc600078e0200 */
[----:B------:R-:W-:Y:S01]  /*07e0*/  @P1 LEA.HI.X R5, R2, R5, R14, 0x2, P2 ;  /* 0x0000000502051211 */ /* 0x000fe200010f140e */
[----:B------:R-:W-:Y:S01]  /*07f0*/  @P1 IMAD.WIDE R14, R3, 0x4, R10 ;  /* 0x00000004030e1825 */ /* 0x000fe200078e020a */
[----:B------:R-:W4:Y:S03]  /*0800*/  @P1 LDG.E R2, desc[UR4][R10.64] ;  /* 0x000000040a021981 */ /* 0x000f26000c1e1900 */
[----:B---3--:R-:W-:Y:S01]  /*0810*/  @!P0 IMAD.WIDE.U32 R6, R17, 0x4, R6 ;  /* 0x0000000411068825 */ /* 0x008fe200078e0006 */
[----:B------:R-:W2:Y:S04]  /*0820*/  @P1 LDG.E R5, desc[UR4][R4.64+0x4] ;  /* 0x0000040404051981 */ /* 0x000ea8000c1e1900 */
[----:B------:R-:W2:Y:S01]  /*0830*/  @P1 LDG.E R14, desc[UR4][R14.64] ;  /* 0x000000040e0e1981 */ /* 0x000ea2000c1e1900 */
[----:B0-----:R-:W-:-:S03]  /*0840*/  @!P0 IMAD.WIDE R8, R21, 0x4, R8 ;  /* 0x0000000415088825 */ /* 0x001fc600078e0208 */
[----:B------:R-:W3:Y:S04]  /*0850*/  @!P0 LDG.E R7, desc[UR4][R6.64] ;  /* 0x0000000406078981 */ /* 0x000ee8000c1e1900 */
[----:B------:R-:W3:Y:S01]  /*0860*/  @!P0 LDG.E R8, desc[UR4][R8.64] ;  /* 0x0000000408088981 */ /* 0x000ee2000c1e1900 */
[----:B----4-:R-:W-:-:S04]  /*0870*/  @P1 FFMA R2, R13, R2, R24 ;  /* 0x000000020d021223 */ /* 0x010fc80000000018 */
[----:B--2---:R-:W-:-:S04]  /*0880*/  @P1 FFMA R24, R5, R14, R2 ;  /* 0x0000000e05181223 */ /* 0x004fc80000000002 */
[----:B---3--:R-:W-:-:S07]  /*0890*/  @!P0 FFMA R24, R7, R8, R24 ;  /* 0x0000000807188223 */ /* 0x008fce0000000018 */
.L_x_5:
[----:B------:R-:W0:Y:S01]  /*08a0*/  LDC.64 R4, c[0x0][0x390] ;  /* 0x0000e400ff047b82 */ /* 0x000e220000000a00 */
[----:B------:R-:W-:Y:S01]  /*08b0*/  IMAD R3, R19, R3, R0 ;  /* 0x0000000313037224 */ /* 0x000fe200078e0200 */
[----:B------:R-:W1:Y:S01]  /*08c0*/  LDCU UR6, c[0x0][0x3a8] ;  /* 0x00007500ff0677ac */ /* 0x000e620008000800 */
[----:B------:R-:W2:Y:S02]  /*08d0*/  LDCU UR7, c[0x0][0x3a4] ;  /* 0x00007480ff0777ac */ /* 0x000ea40008000800 */
[----:B0-----:R-:W-:-:S05]  /*08e0*/  IMAD.WIDE R2, R3, 0x4, R4 ;  /* 0x0000000403027825 */ /* 0x001fca00078e0204 */
[----:B------:R-:W1:Y:S02]  /*08f0*/  LDG.E R0, desc[UR4][R2.64] ;  /* 0x0000000402007981 */ /* 0x000e64000c1e1900 */
[----:B-1----:R-:W-:-:S04]  /*0900*/  FMUL R5, R0, UR6 ;  /* 0x0000000600057c20 */ /* 0x002fc80008400000 */
[----:B--2---:R-:W-:-:S05]  /*0910*/  FFMA R5, R24, UR7, R5 ;  /* 0x0000000718057c23 */ /* 0x004fca0008000005 */
[----:B------:R-:W-:Y:S01]  /*0920*/  STG.E desc[UR4][R2.64], R5 ;  /* 0x0000000502007986 */ /* 0x000fe2000c101904 */
[----:B------:R-:W-:Y:S05]  /*0930*/  EXIT ;  /* 0x000000000000794d */ /* 0x000fea0003800000 */
.L_x_9:
        /* <DEDUP_REMOVED lines=12> */
.L_x_16:


//--------------------- .text._Z11sgemm_naivePfS_S_iiiff --------------------------
	.section	.text._Z11sgemm_naivePfS_S_iiiff,"ax",@progbits
	.align	128
        .global         _Z11sgemm_naivePfS_S_iiiff
        .type           _Z11sgemm_naivePfS_S_iiiff,@function
        .size           _Z11sgemm_naivePfS_S_iiiff,(.L_x_17 - _Z11sgemm_naivePfS_S_iiiff)
        .other          _Z11sgemm_naivePfS_S_iiiff,@"STO_CUDA_ENTRY STV_DEFAULT"
_Z11sgemm_naivePfS_S_iiiff:
.text._Z11sgemm_naivePfS_S_iiiff:
[----:B------:R-:W-:Y:S01]  /*0000*/  LDC R1, c[0x0][0x37c] ;  /* 0x0000df00ff017b82 */ /* 0x000fe20000000800 */
[----:B------:R-:W0:Y:S07]  /*0010*/  S2R R7, SR_TID.Y ;  /* 0x0000000000077919 */ /* 0x000e2e0000002200 */
[----:B------:R-:W1:Y:S01]  /*0020*/  LDC R0, c[0x0][0x360] ;  /* 0x0000d800ff007b82 */ /* 0x000e620000000800 */
[----:B------:R-:W1:Y:S07]  /*0030*/  S2R R5, SR_TID.X ;  /* 0x0000000000057919 */ /* 0x000e6e0000002100 */
[----:B------:R-:W0:Y:S08]  /*0040*/  S2UR UR5, SR_CTAID.Y ;  /* 0x00000000000579c3 */ /* 0x000e300000002600 */
[----:B------:R-:W0:Y:S08]  /*0050*/  LDC R16, c[0x0][0x364] ;  /* 0x0000d900ff107b82 */ /* 0x000e300000000800 */
[----:B------:R-:W1:Y:S08]  /*0060*/  S2UR UR4, SR_CTAID.X ;  /* 0x00000000000479c3 */ /* 0x000e700000002500 */
        /* <DEDUP_REMOVED lines=18> */
[----:B------:R-:W0:Y:S01]  /*0190*/  LDCU.64 UR4, c[0x0][0x380] ;  /* 0x00007000ff0477ac */ /* 0x000e220008000a00 */
[----:B------:R-:W-:Y:S02]  /*01a0*/  LOP3.LUT R19, R17, 0x7ffffff8, RZ, 0xc0, !PT ;  /* 0x7ffffff811137812 */ /* 0x000fe400078ec0ff */
[----:B------:R-:W-:Y:S02]  /*01b0*/  MOV R26, RZ ;  /* 0x000000ff001a7202 */ /* 0x000fe40000000f00 */
[----:B------:R-:W-:Y:S02]  /*01c0*/  MOV R2, R18 ;  /* 0x0000001200027202 */ /* 0x000fe40000000f00 */
[----:B------:R-:W-:Y:S02]  /*01d0*/  MOV R22, R16 ;  /* 0x0000001000167202 */ /* 0x000fe40000000f00 */
[----:B------:R-:W-:Y:S01]  /*01e0*/  IADD3 R20, PT, PT, -R19, RZ, RZ ;  /* 0x000000ff13147210 */ /* 0x000fe20007ffe1ff */
[----:B0-----:R-:W-:-:S04]  /*01f0*/  UIADD3 UR4, UP0, UPT, UR4, 0x10, URZ ;  /* 0x0000001004047890 */ /* 0x001fc8000ff1e0ff */
[----:B------:R-:W-:-:S12]  /*0200*/  UIADD3.X UR5, UPT, UPT, URZ, UR5, URZ, UP0, !UPT ;  /* 0x00000005ff057290 */ /* 0x000fd800087fe4ff */
.L_x_12:
[----:B------:R-:W0:Y:S01]  /*0210*/  LDC.64 R14, c[0x0][0x388] ;  /* 0x0000e200ff0e7b82 */ /* 0x000e220000000a00 */
[----:B------:R-:W-:Y:S02]  /*0220*/  MOV R4, UR4 ;  /* 0x0000000400047c02 */ /* 0x000fe40008000f00 */
[----:B------:R-:W-:-:S03]  /*0230*/  MOV R5, UR5 ;  /* 0x0000000500057c02 */ /* 0x000fc60008000f00 */
[----:B------:R-:W-:-:S05]  /*0240*/  IMAD.WIDE R4, R2, 0x4, R4 ;  /* 0x0000000402047825 */ /* 0x000fca00078e0204 */
[----:B------:R-:W2:Y:S04]  /*0250*/  LDG.E R21, desc[UR6][R4.64+-0x10] ;  /* 0xfffff00604157981 */ /* 0x000ea8000c1e1900 */
[----:B------:R-:W3:Y:S04]  /*0260*/  LDG.E R23, desc[UR6][R4.64+-0xc] ;  /* 0xfffff40604177981 */ /* 0x000ee8000c1e1900 */
[----:B------:R-:W4:Y:S01]  /*0270*/  LDG.E R29, desc[UR6][R4.64+-0x8] ;  /* 0xfffff806041d7981 */ /* 0x000f22000c1e1900 */
[----:B0-----:R-:W-:-:S05]  /*0280*/  IMAD.WIDE R14, R22, 0x4, R14 ;  /* 0x00000004160e7825 */ /* 0x001fca00078e020e */
[----:B------:R0:W2:Y:S01]  /*0290*/  LDG.E R24, desc[UR6][R14.64] ;  /* 0x000000060e187981 */ /* 0x0000a2000c1e1900 */
[----:B------:R-:W-:-:S04]  /*02a0*/  IMAD.WIDE R12, R3, 0x4, R14 ;  /* 0x00000004030c7825 */ /* 0x000fc800078e020e */
[C---:B------:R-:W-:Y:S02]  /*02b0*/  IMAD.WIDE R6, R3.reuse, 0x4, R12 ;  /* 0x0000000403067825 */ /* 0x040fe400078e020c */
[----:B------:R-:W3:Y:S02]  /*02c0*/  LDG.E R12, desc[UR6][R12.64] ;  /* 0x000000060c0c7981 */ /* 0x000ee4000c1e1900 */
[C---:B------:R-:W-:Y:S02]  /*02d0*/  IMAD.WIDE R8, R3.reuse, 0x4, R6 ;  /* 0x0000000403087825 */ /* 0x040fe400078e0206 */
[----:B------:R1:W4:Y:S02]  /*02e0*/  LDG.E R28, desc[UR6][R6.64] ;  /* 0x00000006061c7981 */ /* 0x000324000c1e1900 */
[C---:B------:R-:W-:Y:S02]  /*02f0*/  IMAD.WIDE R10, R3.reuse, 0x4, R8 ;  /* 0x00000004030a7825 */ /* 0x040fe400078e0208 */
[----:B------:R-:W5:Y:S02]  /*0300*/  LDG.E R8, desc[UR6][R8.64] ;  /* 0x0000000608087981 */ /* 0x000f64000c1e1900 */
[----:B0-----:R-:W-:-:S05]  /*0310*/  IMAD.WIDE R14, R3, 0x4, R10 ;  /* 0x00000004030e7825 */ /* 0x001fca00078e020a */
        /* <DEDUP_REMOVED lines=8> */
[----:B-1----:R-:W-:-:S03]  /*03a0*/  IMAD.WIDE R6, R3, 0x4, R26 ;  /* 0x0000000403067825 */ /* 0x002fc600078e021a */
[----:B------:R-:W2:Y:S04]  /*03b0*/  LDG.E R15, desc[UR6][R4.64+0xc] ;  /* 0x00000c06040f7981 */ /* 0x000ea8000c1e1900 */
[----:B------:R-:W2:Y:S04]  /*03c0*/  LDG.E R6, desc[UR6][R6.64] ;  /* 0x0000000606067981 */ /* 0x000ea8000c1e1900 */
[----:B------:R-:W2:Y:S01]  /*03d0*/  LDG.E R5, desc[UR6][R26.64] ;  /* 0x000000061a057981 */ /* 0x000ea2000c1e1900 */
[----:B---3--:R-:W-:Y:S01]  /*03e0*/  FFMA R12, R23, R12, R24 ;  /* 0x0000000c170c7223 */ /* 0x008fe20000000018 */
[----:B------:R-:W-:-:S03]  /*03f0*/  IADD3 R20, PT, PT, R20, 0x8, RZ ;  /* 0x0000000814147810 */ /* 0x000fc60007ffe0ff */
[----:B----4-:R-:W-:Y:S01]  /*0400*/  FFMA R12, R29, R28, R12 ;  /* 0x0000001c1d0c7223 */ /* 0x010fe2000000000c */
[----:B------:R-:W-:Y:S02]  /*0410*/  ISETP.NE.AND P1, PT, R20, RZ, PT ;  /* 0x000000ff1400720c */ /* 0x000fe40003f25270 */
[----:B------:R-:W-:Y:S01]  /*0420*/  LEA R22, R3, R22, 0x3 ;  /* 0x0000001603167211 */ /* 0x000fe200078e18ff */
[----:B-----5:R-:W-:Y:S01]  /*0430*/  FFMA R8, R11, R8, R12 ;  /* 0x000000080b087223 */ /* 0x020fe2000000000c */
[----:B------:R-:W-:-:S03]  /*0440*/  IADD3 R2, PT, PT, R2, 0x8, RZ ;  /* 0x0000000802027810 */ /* 0x000fc60007ffe0ff */
[----:B--2---:R-:W-:-:S04]  /*0450*/  FFMA R9, R21, R9, R8 ;  /* 0x0000000915097223 */ /* 0x004fc80000000008 */
[----:B------:R-:W-:-:S04]  /*0460*/  FFMA R9, R14, R13, R9 ;  /* 0x0000000d0e097223 */ /* 0x000fc80000000009 */
[----:B------:R-:W-:-:S04]  /*0470*/  FFMA R10, R10, R5, R9 ;  /* 0x000000050a0a7223 */ /* 0x000fc80000000009 */
[----:B------:R-:W-:Y:S01]  /*0480*/  FFMA R26, R15, R6, R10 ;  /* 0x000000060f1a7223 */ /* 0x000fe2000000000a */
[----:B------:R-:W-:Y:S06]  /*0490*/  @P1 BRA `(.L_x_12) ;  /* 0xfffffffc005c1947 */ /* 0x000fec000383ffff */
.L_x_11:
[----:B------:R-:W-:Y:S05]  /*04a0*/  @!P0 BRA `(.L_x_10) ;  /* 0x0000000000d48947 */ /* 0x000fea0003800000 */
[----:B------:R-:W-:Y:S02]  /*04b0*/  ISETP.GE.U32.AND P0, PT, R25, 0x4, PT ;  /* 0x000000041900780c */ /* 0x000fe40003f06070 */
[----:B------:R-:W-:-:S04]  /*04c0*/  LOP3.LUT R2, R17, 0x3, RZ, 0xc0, !PT ;  /* 0x0000000311027812 */ /* 0x000fc800078ec0ff */
[----:B------:R-:W-:-:S07]  /*04d0*/  ISETP.NE.AND P1, PT, R2, RZ, PT ;  /* 0x000000ff0200720c */ /* 0x000fce0003f25270 */
[----:B------:R-:W-:Y:S06]  /*04e0*/  @!P0 BRA `(.L_x_13) ;  /* 0x0000000000588947 */ /* 0x000fec0003800000 */
[----:B------:R-:W0:Y:S01]  /*04f0*/  LDC.64 R10, c[0x0][0x388] ;  /* 0x0000e200ff0a7b82 */ /* 0x000e220000000a00 */
[----:B------:R-:W-:Y:S01]  /*0500*/  IMAD R9, R19, R3, R16 ;  /* 0x0000000313097224 */ /* 0x000fe200078e0210 */
[----:B------:R-:W-:-:S06]  /*0510*/  IADD3 R7, PT, PT, R18, R19, RZ ;  /* 0x0000001312077210 */ /* 0x000fcc0007ffe0ff */
[----:B------:R-:W1:Y:S01]  /*0520*/  LDC.64 R4, c[0x0][0x380] ;  /* 0x0000e000ff047b82 */ /* 0x000e620000000a00 */
[----:B0-----:R-:W-:-:S04]  /*0530*/  IMAD.WIDE R10, R9, 0x4, R10 ;  /* 0x00000004090a7825 */ /* 0x001fc800078e020a */
[----:B------:R-:W-:Y:S02]  /*0540*/  IMAD.WIDE R12, R3, 0x4, R10 ;  /* 0x00000004030c7825 */ /* 0x000fe400078e020a */
[----:B------:R-:W2:Y:S02]  /*0550*/  LDG.E R10, desc[UR6][R10.64] ;  /* 0x000000060a0a7981 */ /* 0x000ea4000c1e1900 */
[----:B-1----:R-:W-:-:S04]  /*0560*/  IMAD.WIDE R4, R7, 0x4, R4 ;  /* 0x0000000407047825 */ /* 0x002fc800078e0204 */
[C---:B------:R-:W-:Y:S01]  /*0570*/  IMAD.WIDE R6, R3.reuse, 0x4, R12 ;  /* 0x0000000403067825 */ /* 0x040fe200078e020c */
[----:B------:R-:W2:Y:S04]  /*0580*/  LDG.E R15, desc[UR6][R4.64] ;  /* 0x00000006040f7981 */ /* 0x000ea8000c1e1900 */
[----:B------:R-:W3:Y:S01]  /*0590*/  LDG.E R12, desc[UR6][R12.64] ;  /* 0x000000060c0c7981 */ /* 0x000ee2000c1e1900 */
[----:B------:R-:W-:-:S03]  /*05a0*/  IMAD.WIDE R8, R3, 0x4, R6 ;  /* 0x0000000403087825 */ /* 0x000fc600078e0206 */
[----:B------:R-:W3:Y:S04]  /*05b0*/  LDG.E R14, desc[UR6][R4.64+0x4] ;  /* 0x00000406040e7981 */ /* 0x000ee8000c1e1900 */
[----:B------:R-:W4:Y:S04]  /*05c0*/  LDG.E R20, desc[UR6][R6.64] ;  /* 0x0000000606147981 */ /* 0x000f28000c1e1900 */
[----:B------:R-:W4:Y:S04]  /*05d0*/  LDG.E R21, desc[UR6][R4.64+0x8] ;  /* 0x0000080604157981 */ /* 0x000f28000c1e1900 */
[----:B------:R-:W5:Y:S04]  /*05e0*/  LDG.E R23, desc[UR6][R4.64+0xc] ;  /* 0x00000c0604177981 */ /* 0x000f68000c1e1900 */
[----:B------:R-:W5:Y:S01]  /*05f0*/  LDG.E R8, desc[UR6][R8.64] ;  /* 0x0000000608087981 */ /* 0x000f62000c1e1900 */
[----:B------:R-:W-:Y:S01]  /*0600*/  IADD3 R19, PT, PT, R19, 0x4, RZ ;  /* 0x0000000413137810 */ /* 0x000fe20007ffe0ff */
[----:B--2---:R-:W-:-:S04]  /*0610*/  FFMA R15, R15, R10, R26 ;  /* 0x0000000a0f0f7223 */ /* 0x004fc8000000001a */
[----:B---3--:R-:W-:-:S04]  /*0620*/  FFMA R14, R14, R12, R15 ;  /* 0x0000000c0e0e7223 */ /* 0x008fc8000000000f */
[----:B----4-:R-:W-:-:S04]  /*0630*/  FFMA R14, R21, R20, R14 ;  /* 0x00000014150e7223 */ /* 0x010fc8000000000e */
[----:B-----5:R-:W-:-:S07]  /*0640*/  FFMA R26, R23, R8, R14 ;  /* 0x00000008171a7223 */ /* 0x020fce000000000e */
.L_x_13:
[----:B------:R-:W-:Y:S05]  /*0650*/  @!P1 BRA `(.L_x_10) ;  /* 0x0000000000689947 */ /* 0x000fea0003800000 */
[----:B------:R-:W0:Y:S01]  /*0660*/  LDC.64 R10, c[0x0][0x388] ;  /* 0x0000e200ff0a7b82 */ /* 0x000e220000000a00 */
[----:B------:R-:W-:Y:S02]  /*0670*/  ISETP.NE.AND P0, PT, R2, 0x1, PT ;  /* 0x000000010200780c */ /* 0x000fe40003f05270 */
[----:B------:R-:W-:-:S04]  /*0680*/  LOP3.LUT R17, R17, 0x1, RZ, 0xc0, !PT ;  /* 0x0000000111117812 */ /* 0x000fc800078ec0ff */
[----:B------:R-:W-:Y:S01]  /*0690*/  ISETP.NE.U32.AND P1, PT, R17, 0x1, PT ;  /* 0x000000011100780c */ /* 0x000fe20003f25070 */
[----:B------:R-:W1:Y:S06]  /*06a0*/  LDC.64 R8, c[0x0][0x380] ;  /* 0x0000e000ff087b82 */ /* 0x000e6c0000000a00 */
[C---:B------:R-:W-:Y:S01]  /*06b0*/  @P0 IMAD R15, R19.reuse, R3, R16 ;  /* 0x00000003130f0224 */ /* 0x040fe200078e0210 */
[----:B------:R-:W-:Y:S01]  /*06c0*/  @P0 IADD3 R13, PT, PT, R18, R19, RZ ;  /* 0x00000013120d0210 */ /* 0x000fe20007ffe0ff */
[----:B------:R-:W2:Y:S01]  /*06d0*/  LDC.64 R6, c[0x0][0x380] ;  /* 0x0000e000ff067b82 */ /* 0x000ea20000000a00 */
[----:B------:R-:W-:-:S07]  /*06e0*/  @P0 IADD3 R19, PT, PT, R19, 0x2, RZ ;  /* 0x0000000213130810 */ /* 0x000fce0007ffe0ff */
[----:B------:R-:W3:Y:S01]  /*06f0*/  LDC.64 R4, c[0x0][0x388] ;  /* 0x0000e200ff047b82 */ /* 0x000ee20000000a00 */
[----:B0-----:R-:W-:Y:S01]  /*0700*/  @P0 IMAD.WIDE R10, R15, 0x4, R10 ;  /* 0x000000040f0a0825 */ /* 0x001fe200078e020a */
[----:B------:R-:W-:-:S03]  /*0710*/  @!P1 IADD3 R15, PT, PT, R18, R19, RZ ;  /* 0x00000013120f9210 */ /* 0x000fc60007ffe0ff */
[----:B------:R-:W-:Y:S01]  /*0720*/  @!P1 IMAD R19, R19, R3, R16 ;  /* 0x0000000313139224 */ /* 0x000fe200078e0210 */
[----:B------:R-:W4:Y:S01]  /*0730*/  @P0 LDG.E R2, desc[UR6][R10.64] ;  /* 0x000000060a020981 */ /* 0x000f22000c1e1900 */
[----:B-1----:R-:W-:-:S04]  /*0740*/  @P0 IMAD.WIDE R8, R13, 0x4, R8 ;  /* 0x000000040d080825 */ /* 0x002fc800078e0208 */
[----:B------:R-:W-:Y:S01]  /*0750*/  @P0 IMAD.WIDE R12, R3, 0x4, R10 ;  /* 0x00000004030c0825 */ /* 0x000fe200078e020a */
[----:B------:R-:W4:Y:S03]  /*0760*/  @P0 LDG.E R17, desc[UR6][R8.64] ;  /* 0x0000000608110981 */ /* 0x000f26000c1e1900 */
[----:B--2---:R-:W-:Y:S01]  /*0770*/  @!P1 IMAD.WIDE R6, R15, 0x4, R6 ;  /* 0x000000040f069825 */ /* 0x004fe200078e0206 */
[----:B------:R-:W2:Y:S04]  /*0780*/  @P0 LDG.E R21, desc[UR6][R8.64+0x4] ;  /* 0x0000040608150981 */ /* 0x000ea8000c1e1900 */
[----:B------:R-:W2:Y:S01]  /*0790*/  @P0 LDG.E R12, desc[UR6][R12.64] ;  /* 0x000000060c0c0981 */ /* 0x000ea2000c1e1900 */
[----:B---3--:R-:W-:-:S03]  /*07a0*/  @!P1 IMAD.WIDE R4, R19, 0x4, R4 ;  /* 0x0000000413049825 */ /* 0x008fc600078e0204 */
[----:B------:R-:W3:Y:S04]  /*07b0*/  @!P1 LDG.E R7, desc[UR6][R6.64] ;  /* 0x0000000606079981 */ /* 0x000ee8000c1e1900 */
[----:B------:R-:W3:Y:S01]  /*07c0*/  @!P1 LDG.E R4, desc[UR6][R4.64] ;  /* 0x0000000604049981 */ /* 0x000ee2000c1e1900 */
[----:B----4-:R-:W-:-:S04]  /*07d0*/  @P0 FFMA R2, R17, R2, R26 ;  /* 0x0000000211020223 */ /* 0x010fc8000000001a */
[----:B--2---:R-:W-:-:S04]  /*07e0*/  @P0 FFMA R26, R21, R12, R2 ;  /* 0x0000000c151a0223 */ /* 0x004fc80000000002 */
[----:B---3--:R-:W-:-:S07]  /*07f0*/  @!P1 FFMA R26, R7, R4, R26 ;  /* 0x00000004071a9223 */ /* 0x008fce000000001a */
.L_x_10:
        /* <DEDUP_REMOVED lines=10> */
.L_x_14:
        /* <DEDUP_REMOVED lines=14> */
.L_x_17:


//--------------------- .nv.shared._Z19sgemm_shared_memoryPfS_S_iiiff --------------------------
	.section	.nv.shared._Z19sgemm_shared_memoryPfS_S_iiiff,"aw",@nobits
	.sectionflags	@""
	.align	4
.nv.shared._Z19sgemm_shared_memoryPfS_S_iiiff:
	.zero		9216


//--------------------- .nv.shared.reserved.0     --------------------------
	.section	.nv.shared.reserved.0,"aw",@nobits
	.weak		__nv_reservedSMEM_offset_0_alias
	.size		__nv_reservedSMEM_offset_0_alias, 0, 64
	.other		__nv_reservedSMEM_offset_0_alias,@"STO_CUDA_RESERVED_SHARED STV_DEFAULT"
__nv_reservedSMEM_offset_0_alias:
	.zero		0
	.zero		64


//--------------------- .nv.constant0._Z19sgemm_shared_memoryPfS_S_iiiff --------------------------
	.section	.nv.constant0._Z19sgemm_shared_memoryPfS_S_iiiff,"a",@progbits
	.sectionflags	@""
	.align	4
.nv.constant0._Z19sgemm_shared_memoryPfS_S_iiiff:
	.zero		940


//--------------------- .nv.constant0._Z22sgemm_naive_coalescingPfS_S_iiiff --------------------------
	.section	.nv.constant0._Z22sgemm_naive_coalescingPfS_S_iiiff,"a",@progbits
	.sectionflags	@""
	.align	4
.nv.constant0._Z22sgemm_naive_coalescingPfS_S_iiiff:
	.zero		940


//--------------------- .nv.constant0._Z11sgemm_naivePfS_S_iiiff --------------------------
	.section	.nv.constant0._Z11sgemm_naivePfS_S_iiiff,"a",@progbits
	.sectionflags	@""
	.align	4
.nv.constant0._Z11sgemm_naivePfS_S_iiiff:
	.zero		940


//--------------------- SYMBOLS --------------------------

	.type		.nv.reservedSmem.offset0,@object
	.size		.nv.reservedSmem.offset0,0x4
	.type		.nv.reservedSmem.cap,@object
	.size		.nv.reservedSmem.cap,0x4
